// auto-generated by cutlass_sweep.epilogue — config: {"arch": "sm_100", "cluster_m": 1, "cluster_n": 1, "dtype": "bf16", "fusion": "sigmoid", "tile_k": 64, "tile_m": 128, "tile_n": 64}
#include "cutlass/cutlass.h"
#include "cutlass/gemm/collective/collective_builder.hpp"
#include "cutlass/gemm/device/gemm_universal_adapter.h"
#include "cutlass/gemm/kernel/gemm_universal.hpp"
#include "cutlass/epilogue/collective/collective_builder.hpp"
#include "cutlass/epilogue/fusion/operations.hpp"
#include "cutlass/epilogue/thread/activation.h"

using Elem = cutlass::bfloat16_t;
using Acc  = float;
using TileShape    = cute::Shape<cute::_128, cute::_64, cute::_64>;
using ClusterShape = cute::Shape<cute::_1, cute::_1, cute::_1>;
using FusionOp     = cutlass::epilogue::fusion::LinCombEltAct<cutlass::epilogue::thread::Sigmoid, Elem, Acc>;

using CollectiveEpilogue = typename cutlass::epilogue::collective::CollectiveBuilder<
    cutlass::arch::Sm100, cutlass::arch::OpClassTensorOp,
    TileShape, ClusterShape,
    cutlass::epilogue::collective::EpilogueTileAuto,
    Acc, Acc,
    Elem, cutlass::layout::RowMajor, 128 / cutlass::sizeof_bits<Elem>::value,
    Elem, cutlass::layout::RowMajor, 128 / cutlass::sizeof_bits<Elem>::value,
    cutlass::epilogue::collective::EpilogueScheduleAuto,
    FusionOp
  >::CollectiveOp;

using CollectiveMainloop = typename cutlass::gemm::collective::CollectiveBuilder<
    cutlass::arch::Sm100, cutlass::arch::OpClassTensorOp,
    Elem, cutlass::layout::RowMajor, 128 / cutlass::sizeof_bits<Elem>::value,
    Elem, cutlass::layout::ColumnMajor, 128 / cutlass::sizeof_bits<Elem>::value,
    Acc,
    TileShape, ClusterShape,
    cutlass::gemm::collective::StageCountAutoCarveout<
        static_cast<int>(sizeof(typename CollectiveEpilogue::SharedStorage))>,
    cutlass::gemm::collective::KernelScheduleAuto
  >::CollectiveOp;

using GemmKernel = cutlass::gemm::kernel::GemmUniversal<
    cute::Shape<int,int,int,int>, CollectiveMainloop, CollectiveEpilogue>;
using Gemm = cutlass::gemm::device::GemmUniversalAdapter<GemmKernel>;

auto* _anchor = &cutlass::device_kernel<GemmKernel>;


// ===== COMPILED SASS (sm_100a) =====

	.target	sm_100a

	.elftype	@"ET_EXEC"


//--------------------- .note.nv.tkinfo           --------------------------
	.section	.note.nv.tkinfo,"",@"SHT_NOTE"
	.sectionflags	@"SHF_NOTE_NV_TKINFO"
	.tkinfo
        /*0018*/ 	.word	0x00000002
        /*0030*/ 	.string	""
        /*0030*/ 	.string	"ptxas"
        /*0030*/ 	.string	"Cuda compilation tools, release 13.0, V13.0.88"
        /*0030*/ 	.string	"Build cuda_13.0.r13.0/compiler.36424714_0"
        /*0030*/ 	.string	"-arch sm_100a -m 64 "



//--------------------- .note.nv.cuinfo           --------------------------
	.section	.note.nv.cuinfo,"",@"SHT_NOTE"
	.sectionflags	@"SHF_NOTE_NV_CUINFO"
        /*0018*/ 	.short	0x0002
        /*001a*/ 	.short	0x0064
        /*001c*/ 	.short	0x0082
	.zero		2


//--------------------- .nv.info                  --------------------------
	.section	.nv.info,"",@"SHT_CUDA_INFO"
	.align	4


	//----- nvinfo : EIATTR_REGCOUNT
	.align		4
        /*0000*/ 	.byte	0x04, 0x2f
        /*0002*/ 	.short	(.L_19 - .L_18)
	.align		4
.L_18:
        /*0004*/ 	.word	index@(_ZN7cutlass13device_kernelINS_4gemm6kernel13GemmUniversalIN4cute5tupleIJiiiiEEENS1_10collective13CollectiveMmaINS1_35MainloopSm100TmaUmmaWarpSpecializedILi8ELi2ELi4ENS5_IJNS4_1CILi1EEESB_SB_EEEEENS5_IJNSA_ILi128EEENSA_ILi64EEESF_EEENS_10bfloat16_tENS5_IJlSB_lEEESH_SI_NS4_8TiledMMAINS4_8MMA_AtomIJNS4_20SM100_MMA_F16BF16_SSISH_SH_fLi128ELi64ELNS4_4UMMA5MajorE0ELSN_0ELNSM_7ScaleInE0ELSO_0EEEEEENS4_6LayoutISC_NS5_IJNSA_ILi0EEESS_SS_EEEEENS5_IJNS4_10UnderscoreESV_SV_EEEEENS4_13SM90_TMA_LOADENS4_14ComposedLayoutINS4_7SwizzleILi3ELi4ELi3EEENS4_18smem_ptr_flag_bitsILi16EEENSR_INS5_IJNSA_ILi8EEESF_EEENS5_IJSF_SB_EEEEEEEvNS4_8identityESY_S18_vS19_EENS_8epilogue10collective18CollectiveEpilogueINS1B_23Sm100TmaWarpSpecializedILi3ELi2ELi32ELb1ELb0EEEJSG_NS5_IJNSR_ISE_SB_EENSR_INSA_ILi32EEESB_EEEEESH_SI_SH_SI_NS1B_6fusion15FusionCallbacksIS1F_NS1K_13LinCombEltActINS1B_6thread7SigmoidESH_fSH_fLNS_15FloatRoundStyleE2EEESG_S1J_JEEENS4_5SM1004TMEM4LOAD26SM100_TMEM_LOAD_32dp32b32xESY_NSZ_INS10_ILi2ELi4ELi3EEES13_NSR_INS5_IJS14_S1H_EEENS5_IJS1H_SB_EEEEEEENS4_39AutoVectorizingCopyWithAssumedAlignmentILi128EEENS4_14SM90_TMA_STOREES20_S22_S22_EEEvvEEEEvNT_6ParamsE)
        /*0008*/ 	.word	0x00000086


	//----- nvinfo : EIATTR_FRAME_SIZE
	.align		4
.L_19:
        /*000c*/ 	.byte	0x04, 0x11
        /*000e*/ 	.short	(.L_21 - .L_20)
	.align		4
.L_20:
        /*0010*/ 	.word	index@($__internal_3_$__cuda_sm20_rcp_rn_f32_slowpath)
        /*0014*/ 	.word	0x00000000


	//----- nvinfo : EIATTR_FRAME_SIZE
	.align		4
.L_21:
        /*0018*/ 	.byte	0x04, 0x11
        /*001a*/ 	.short	(.L_23 - .L_22)
	.align		4
.L_22:
        /*001c*/ 	.word	index@($__internal_2_$__cuda_sm10x_tcgen05_guardrail_trap_unallocated_columns_being_dealloced)
        /*0020*/ 	.word	0x00000000


	//----- nvinfo : EIATTR_FRAME_SIZE
	.align		4
.L_23:
        /*0024*/ 	.byte	0x04, 0x11
        /*0026*/ 	.short	(.L_25 - .L_24)
	.align		4
.L_24:
        /*0028*/ 	.word	index@($__internal_1_$__cuda_sm10x_tcgen05_guardrail_trap_phase_invalid_during_alloc)
        /*002c*/ 	.word	0x00000000


	//----- nvinfo : EIATTR_FRAME_SIZE
	.align		4
.L_25:
        /*0030*/ 	.byte	0x04, 0x11
        /*0032*/ 	.short	(.L_27 - .L_26)
	.align		4
.L_26:
        /*0034*/ 	.word	index@($__internal_0_$__cuda_sm10x_tcgen05_guardrail_trap_col_being_dealloced_not_returned_by_alloc)
        /*0038*/ 	.word	0x00000000


	//----- nvinfo : EIATTR_FRAME_SIZE
	.align		4
.L_27:
        /*003c*/ 	.byte	0x04, 0x11
        /*003e*/ 	.short	(.L_29 - .L_28)
	.align		4
.L_28:
        /*0040*/ 	.word	index@(_ZN7cutlass13device_kernelINS_4gemm6kernel13GemmUniversalIN4cute5tupleIJiiiiEEENS1_10collective13CollectiveMmaINS1_35MainloopSm100TmaUmmaWarpSpecializedILi8ELi2ELi4ENS5_IJNS4_1CILi1EEESB_SB_EEEEENS5_IJNSA_ILi128EEENSA_ILi64EEESF_EEENS_10bfloat16_tENS5_IJlSB_lEEESH_SI_NS4_8TiledMMAINS4_8MMA_AtomIJNS4_20SM100_MMA_F16BF16_SSISH_SH_fLi128ELi64ELNS4_4UMMA5MajorE0ELSN_0ELNSM_7ScaleInE0ELSO_0EEEEEENS4_6LayoutISC_NS5_IJNSA_ILi0EEESS_SS_EEEEENS5_IJNS4_10UnderscoreESV_SV_EEEEENS4_13SM90_TMA_LOADENS4_14ComposedLayoutINS4_7SwizzleILi3ELi4ELi3EEENS4_18smem_ptr_flag_bitsILi16EEENSR_INS5_IJNSA_ILi8EEESF_EEENS5_IJSF_SB_EEEEEEEvNS4_8identityESY_S18_vS19_EENS_8epilogue10collective18CollectiveEpilogueINS1B_23Sm100TmaWarpSpecializedILi3ELi2ELi32ELb1ELb0EEEJSG_NS5_IJNSR_ISE_SB_EENSR_INSA_ILi32EEESB_EEEEESH_SI_SH_SI_NS1B_6fusion15FusionCallbacksIS1F_NS1K_13LinCombEltActINS1B_6thread7SigmoidESH_fSH_fLNS_15FloatRoundStyleE2EEESG_S1J_JEEENS4_5SM1004TMEM4LOAD26SM100_TMEM_LOAD_32dp32b32xESY_NSZ_INS10_ILi2ELi4ELi3EEES13_NSR_INS5_IJS14_S1H_EEENS5_IJS1H_SB_EEEEEEENS4_39AutoVectorizingCopyWithAssumedAlignmentILi128EEENS4_14SM90_TMA_STOREES20_S22_S22_EEEvvEEEEvNT_6ParamsE)
        /*0044*/ 	.word	0x00000000


	//----- nvinfo : EIATTR_MIN_STACK_SIZE
	.align		4
.L_29:
        /*0048*/ 	.byte	0x04, 0x12
        /*004a*/ 	.short	(.L_31 - .L_30)
	.align		4
.L_30:
        /*004c*/ 	.word	index@(_ZN7cutlass13device_kernelINS_4gemm6kernel13GemmUniversalIN4cute5tupleIJiiiiEEENS1_10collective13CollectiveMmaINS1_35MainloopSm100TmaUmmaWarpSpecializedILi8ELi2ELi4ENS5_IJNS4_1CILi1EEESB_SB_EEEEENS5_IJNSA_ILi128EEENSA_ILi64EEESF_EEENS_10bfloat16_tENS5_IJlSB_lEEESH_SI_NS4_8TiledMMAINS4_8MMA_AtomIJNS4_20SM100_MMA_F16BF16_SSISH_SH_fLi128ELi64ELNS4_4UMMA5MajorE0ELSN_0ELNSM_7ScaleInE0ELSO_0EEEEEENS4_6LayoutISC_NS5_IJNSA_ILi0EEESS_SS_EEEEENS5_IJNS4_10UnderscoreESV_SV_EEEEENS4_13SM90_TMA_LOADENS4_14ComposedLayoutINS4_7SwizzleILi3ELi4ELi3EEENS4_18smem_ptr_flag_bitsILi16EEENSR_INS5_IJNSA_ILi8EEESF_EEENS5_IJSF_SB_EEEEEEEvNS4_8identityESY_S18_vS19_EENS_8epilogue10collective18CollectiveEpilogueINS1B_23Sm100TmaWarpSpecializedILi3ELi2ELi32ELb1ELb0EEEJSG_NS5_IJNSR_ISE_SB_EENSR_INSA_ILi32EEESB_EEEEESH_SI_SH_SI_NS1B_6fusion15FusionCallbacksIS1F_NS1K_13LinCombEltActINS1B_6thread7SigmoidESH_fSH_fLNS_15FloatRoundStyleE2EEESG_S1J_JEEENS4_5SM1004TMEM4LOAD26SM100_TMEM_LOAD_32dp32b32xESY_NSZ_INS10_ILi2ELi4ELi3EEES13_NSR_INS5_IJS14_S1H_EEENS5_IJS1H_SB_EEEEEEENS4_39AutoVectorizingCopyWithAssumedAlignmentILi128EEENS4_14SM90_TMA_STOREES20_S22_S22_EEEvvEEEEvNT_6ParamsE)
        /*0050*/ 	.word	0x00000000
.L_31:


//--------------------- .nv.compat                --------------------------
	.section	.nv.compat,"",@"SHT_CUDA_COMPAT_INFO"
	.align	4
        /*0000*/ 	.byte	0x02, 0x09, 0x01, 0x00, 0x02, 0x02, 0x02, 0x00, 0x02, 0x05, 0x05, 0x00, 0x03, 0x07, 0x01, 0x01
        /*0010*/ 	.byte	0x02, 0x03, 0x01, 0x00, 0x02, 0x06, 0x01, 0x00, 0x04, 0x0b, 0x08, 0x00, 0x09, 0x00, 0x00, 0x00
        /*0020*/ 	.byte	0x00, 0x00, 0x00, 0x00


//--------------------- .nv.info._ZN7cutlass13device_kernelINS_4gemm6kernel13GemmUniversalIN4cute5tupleIJiiiiEEENS1_10collective13CollectiveMmaINS1_35MainloopSm100TmaUmmaWarpSpecializedILi8ELi2ELi4ENS5_IJNS4_1CILi1EEESB_SB_EEEEENS5_IJNSA_ILi128EEENSA_ILi64EEESF_EEENS_10bfloat16_tENS5_IJlSB_lEEESH_SI_NS4_8TiledMMAINS4_8MMA_AtomIJNS4_20SM100_MMA_F16BF16_SSISH_SH_fLi128ELi64ELNS4_4UMMA5MajorE0ELSN_0ELNSM_7ScaleInE0ELSO_0EEEEEENS4_6LayoutISC_NS5_IJNSA_ILi0EEESS_SS_EEEEENS5_IJNS4_10UnderscoreESV_SV_EEEEENS4_13SM90_TMA_LOADENS4_14ComposedLayoutINS4_7SwizzleILi3ELi4ELi3EEENS4_18smem_ptr_flag_bitsILi16EEENSR_INS5_IJNSA_ILi8EEESF_EEENS5_IJSF_SB_EEEEEEEvNS4_8identityESY_S18_vS19_EENS_8epilogue10collective18CollectiveEpilogueINS1B_23Sm100TmaWarpSpecializedILi3ELi2ELi32ELb1ELb0EEEJSG_NS5_IJNSR_ISE_SB_EENSR_INSA_ILi32EEESB_EEEEESH_SI_SH_SI_NS1B_6fusion15FusionCallbacksIS1F_NS1K_13LinCombEltActINS1B_6thread7SigmoidESH_fSH_fLNS_15FloatRoundStyleE2EEESG_S1J_JEEENS4_5SM1004TMEM4LOAD26SM100_TMEM_LOAD_32dp32b32xESY_NSZ_INS10_ILi2ELi4ELi3EEES13_NSR_INS5_IJS14_S1H_EEENS5_IJS1H_SB_EEEEEEENS4_39AutoVectorizingCopyWithAssumedAlignmentILi128EEENS4_14SM90_TMA_STOREES20_S22_S22_EEEvvEEEEvNT_6ParamsE --------------------------
	.section	.nv.info._ZN7cutlass13device_kernelINS_4gemm6kernel13GemmUniversalIN4cute5tupleIJiiiiEEENS1_10collective13CollectiveMmaINS1_35MainloopSm100TmaUmmaWarpSpecializedILi8ELi2ELi4ENS5_IJNS4_1CILi1EEESB_SB_EEEEENS5_IJNSA_ILi128EEENSA_ILi64EEESF_EEENS_10bfloat16_tENS5_IJlSB_lEEESH_SI_NS4_8TiledMMAINS4_8MMA_AtomIJNS4_20SM100_MMA_F16BF16_SSISH_SH_fLi128ELi64ELNS4_4UMMA5MajorE0ELSN_0ELNSM_7ScaleInE0ELSO_0EEEEEENS4_6LayoutISC_NS5_IJNSA_ILi0EEESS_SS_EEEEENS5_IJNS4_10UnderscoreESV_SV_EEEEENS4_13SM90_TMA_LOADENS4_14ComposedLayoutINS4_7SwizzleILi3ELi4ELi3EEENS4_18smem_ptr_flag_bitsILi16EEENSR_INS5_IJNSA_ILi8EEESF_EEENS5_IJSF_SB_EEEEEEEvNS4_8identityESY_S18_vS19_EENS_8epilogue10collective18CollectiveEpilogueINS1B_23Sm100TmaWarpSpecializedILi3ELi2ELi32ELb1ELb0EEEJSG_NS5_IJNSR_ISE_SB_EENSR_INSA_ILi32EEESB_EEEEESH_SI_SH_SI_NS1B_6fusion15FusionCallbacksIS1F_NS1K_13LinCombEltActINS1B_6thread7SigmoidESH_fSH_fLNS_15FloatRoundStyleE2EEESG_S1J_JEEENS4_5SM1004TMEM4LOAD26SM100_TMEM_LOAD_32dp32b32xESY_NSZ_INS10_ILi2ELi4ELi3EEES13_NSR_INS5_IJS14_S1H_EEENS5_IJS1H_SB_EEEEEEENS4_39AutoVectorizingCopyWithAssumedAlignmentILi128EEENS4_14SM90_TMA_STOREES20_S22_S22_EEEvvEEEEvNT_6ParamsE,"",@"SHT_CUDA_INFO"
	.sectionflags	@""
	.align	4


	//----- nvinfo : EIATTR_CUDA_API_VERSION
	.align		4
        /*0000*/ 	.byte	0x04, 0x37
        /*0002*/ 	.short	(.L_33 - .L_32)
.L_32:
        /*0004*/ 	.word	0x00000082


	//----- nvinfo : EIATTR_KPARAM_INFO
	.align		4
.L_33:
        /*0008*/ 	.byte	0x04, 0x17
        /*000a*/ 	.short	(.L_35 - .L_34)
.L_34:
        /*000c*/ 	.word	0x00000000
        /*0010*/ 	.short	0x0000
        /*0012*/ 	.short	0x0000
        /*0014*/ 	.byte	0x00, 0xf0, 0x01, 0x20


	//----- nvinfo : EIATTR_AT_ENTRY_FRAGMENTS
	.align		4
.L_35:
        /*0018*/ 	.byte	0x04, 0x4f
        /*001a*/ 	.short	(.L_37 - .L_36)


	//   ....[0]....
.L_36:
        /*001c*/ 	.word	0x00000006


	//----- nvinfo : EIATTR_RESERVED_SMEM_USED
	.align		4
.L_37:
        /*0020*/ 	.byte	0x01, 0x41
	.zero		2


	//----- nvinfo : EIATTR_SPARSE_MMA_MASK
	.align		4
        /*0024*/ 	.byte	0x03, 0x50
        /*0026*/ 	.short	0x0000


	//----- nvinfo : EIATTR_TCGEN05_1CTA_USED
	.align		4
        /*0028*/ 	.byte	0x01, 0x51
	.zero		2


	//----- nvinfo : EIATTR_MAXREG_COUNT
	.align		4
        /*002c*/ 	.byte	0x03, 0x1b
        /*002e*/ 	.short	0x00ff


	//----- nvinfo : EIATTR_NUM_BARRIERS
	.align		4
        /*0030*/ 	.byte	0x02, 0x4c
        /*0032*/ 	.byte	0x07
	.zero		1


	//----- nvinfo : EIATTR_EXTERNS
	.align		4
        /*0034*/ 	.byte	0x04, 0x0f
        /*0036*/ 	.short	(.L_39 - .L_38)


	//   ....[0]....
	.align		4
.L_38:
        /*0038*/ 	.word	index@(__assertfail)


	//----- nvinfo : EIATTR_MERCURY_ISA_VERSION
	.align		4
.L_39:
        /*003c*/ 	.byte	0x03, 0x5f
        /*003e*/ 	.short	0x0101


	//----- nvinfo : EIATTR_INT_WARP_WIDE_INSTR_OFFSETS
	.align		4
        /*0040*/ 	.byte	0x04, 0x31
        /*0042*/ 	.short	(.L_41 - .L_40)


	//   ....[0]....
.L_40:
        /*0044*/ 	.word	0x00001e00


	//   ....[1]....
        /*0048*/ 	.word	0x00003a80


	//   ....[2]....
        /*004c*/ 	.word	0x00003ab0


	//   ....[3]....
        /*0050*/ 	.word	0x00003b00


	//   ....[4]....
        /*0054*/ 	.word	0x000043f0


	//   ....[5]....
        /*0058*/ 	.word	0x00004410


	//   ....[6]....
        /*005c*/ 	.word	0x000046e0


	//   ....[7]....
        /*0060*/ 	.word	0x00004810


	//----- nvinfo : EIATTR_COOP_GROUP_MASK_REGIDS
	.align		4
.L_41:
        /*0064*/ 	.byte	0x04, 0x29
        /*0066*/ 	.short	(.L_43 - .L_42)


	//   ....[0]....
.L_42:
        /*0068*/ 	.word	0xffffffff


	//   ....[1]....
        /*006c*/ 	.word	0xffffffff


	//   ....[2]....
        /*0070*/ 	.word	0xffffffff


	//   ....[3]....
        /*0074*/ 	.word	0xffffffff


	//   ....[4]....
        /*0078*/ 	.word	0xffffffff


	//   ....[5]....
        /*007c*/ 	.word	0xffffffff


	//   ....[6]....
        /*0080*/ 	.word	0xffffffff


	//   ....[7]....
        /*0084*/ 	.word	0xffffffff


	//   ....[8]....
        /*0088*/ 	.word	0xffffffff


	//   ....[9]....
        /*008c*/ 	.word	0xffffffff


	//   ....[10]....
        /*0090*/ 	.word	0xffffffff


	//   ....[11]....
        /*0094*/ 	.word	0xffffffff


	//   ....[12]....
        /*0098*/ 	.word	0xffffffff


	//----- nvinfo : EIATTR_COOP_GROUP_INSTR_OFFSETS
	.align		4
.L_43:
        /*009c*/ 	.byte	0x04, 0x28
        /*009e*/ 	.short	(.L_45 - .L_44)


	//   ....[0]....
.L_44:
        /*00a0*/ 	.word	0x00000090


	//   ....[1]....
        /*00a4*/ 	.word	0x000004a0


	//   ....[2]....
        /*00a8*/ 	.word	0x00000690


	//   ....[3]....
        /*00ac*/ 	.word	0x00000810


	//   ....[4]....
        /*00b0*/ 	.word	0x00000910


	//   ....[5]....
        /*00b4*/ 	.word	0x00000a80


	//   ....[6]....
        /*00b8*/ 	.word	0x00000c20


	//   ....[7]....
        /*00bc*/ 	.word	0x00001ce0


	//   ....[8]....
        /*00c0*/ 	.word	0x00002d00


	//   ....[9]....
        /*00c4*/ 	.word	0x00002f10


	//   ....[10]....
        /*00c8*/ 	.word	0x00002f40


	//   ....[11]....
        /*00cc*/ 	.word	0x00003970


	//   ....[12]....
        /*00d0*/ 	.word	0x00003ba0


	//----- nvinfo : EIATTR_VRC_CTA_INIT_COUNT
	.align		4
.L_45:
        /*00d4*/ 	.byte	0x02, 0x4a
        /*00d6*/ 	.byte	0x80
	.zero		1


	//----- nvinfo : EIATTR_SYSCALL_OFFSETS
	.align		4
        /*00d8*/ 	.byte	0x04, 0x46
        /*00da*/ 	.short	(.L_47 - .L_46)


	//   ....[0]....
.L_46:
        /*00dc*/ 	.word	0x00005350


	//   ....[1]....
        /*00e0*/ 	.word	0x00005440


	//   ....[2]....
        /*00e4*/ 	.word	0x00005e40


	//----- nvinfo : EIATTR_MBARRIER_INSTR_OFFSETS
	.align		4
.L_47:
        /*00e8*/ 	.byte	0x04, 0x39
        /*00ea*/ 	.short	(.L_49 - .L_48)


	//   ....[0]....
.L_48:
        /*00ec*/ 	.word	0x00000580
        /*00f0*/ 	.word	0x000000ff
        /*00f4*/ 	.word	0x00000000
        /*00f8*/ 	.short	0x0100
        /*00fa*/ 	.byte	0x06
	.zero		1


	//   ....[1]....
        /*00fc*/ 	.word	0x00000590
        /*0100*/ 	.word	0x000000ff
        /*0104*/ 	.word	0x00000040
        /*0108*/ 	.short	0x0100
        /*010a*/ 	.byte	0x06
	.zero		1


	//   ....[2]....
        /*010c*/ 	.word	0x000005a0
        /*0110*/ 	.word	0x000000ff
        /*0114*/ 	.word	0x00000008
        /*0118*/ 	.short	0x0100
        /*011a*/ 	.byte	0x06
	.zero		1


	//   ....[3]....
        /*011c*/ 	.word	0x000005b0
        /*0120*/ 	.word	0x000000ff
        /*0124*/ 	.word	0x00000048
        /*0128*/ 	.short	0x0100
        /*012a*/ 	.byte	0x06
	.zero		1


	//   ....[4]....
        /*012c*/ 	.word	0x000005c0
        /*0130*/ 	.word	0x000000ff
        /*0134*/ 	.word	0x00000010
        /*0138*/ 	.short	0x0100
        /*013a*/ 	.byte	0x06
	.zero		1


	//   ....[5]....
        /*013c*/ 	.word	0x000005d0
        /*0140*/ 	.word	0x000000ff
        /*0144*/ 	.word	0x00000050
        /*0148*/ 	.short	0x0100
        /*014a*/ 	.byte	0x06
	.zero		1


	//   ....[6]....
        /*014c*/ 	.word	0x000005e0
        /*0150*/ 	.word	0x000000ff
        /*0154*/ 	.word	0x00000018
        /*0158*/ 	.short	0x0100
        /*015a*/ 	.byte	0x06
	.zero		1


	//   ....[7]....
        /*015c*/ 	.word	0x000005f0
        /*0160*/ 	.word	0x000000ff
        /*0164*/ 	.word	0x00000058
        /*0168*/ 	.short	0x0100
        /*016a*/ 	.byte	0x06
	.zero		1


	//   ....[8]....
        /*016c*/ 	.word	0x00000600
        /*0170*/ 	.word	0x000000ff
        /*0174*/ 	.word	0x00000020
        /*0178*/ 	.short	0x0100
        /*017a*/ 	.byte	0x06
	.zero		1


	//   ....[9]....
        /*017c*/ 	.word	0x00000610
        /*0180*/ 	.word	0x000000ff
        /*0184*/ 	.word	0x00000060
        /*0188*/ 	.short	0x0100
        /*018a*/ 	.byte	0x06
	.zero		1


	//   ....[10]....
        /*018c*/ 	.word	0x00000620
        /*0190*/ 	.word	0x000000ff
        /*0194*/ 	.word	0x00000028
        /*0198*/ 	.short	0x0100
        /*019a*/ 	.byte	0x06
	.zero		1


	//   ....[11]....
        /*019c*/ 	.word	0x00000630
        /*01a0*/ 	.word	0x000000ff
        /*01a4*/ 	.word	0x00000068
        /*01a8*/ 	.short	0x0100
        /*01aa*/ 	.byte	0x06
	.zero		1


	//   ....[12]....
        /*01ac*/ 	.word	0x00000640
        /*01b0*/ 	.word	0x000000ff
        /*01b4*/ 	.word	0x00000030
        /*01b8*/ 	.short	0x0100
        /*01ba*/ 	.byte	0x06
	.zero		1


	//   ....[13]....
        /*01bc*/ 	.word	0x00000650
        /*01c0*/ 	.word	0x000000ff
        /*01c4*/ 	.word	0x00000070
        /*01c8*/ 	.short	0x0100
        /*01ca*/ 	.byte	0x06
	.zero		1


	//   ....[14]....
        /*01cc*/ 	.word	0x00000660
        /*01d0*/ 	.word	0x000000ff
        /*01d4*/ 	.word	0x00000038
        /*01d8*/ 	.short	0x0100
        /*01da*/ 	.byte	0x06
	.zero		1


	//   ....[15]....
        /*01dc*/ 	.word	0x00000670
        /*01e0*/ 	.word	0x000000ff
        /*01e4*/ 	.word	0x00000078
        /*01e8*/ 	.short	0x0100
        /*01ea*/ 	.byte	0x06
	.zero		1


	//   ....[16]....
        /*01ec*/ 	.word	0x000007a0
        /*01f0*/ 	.word	0x000000ff
        /*01f4*/ 	.word	0x00000080
        /*01f8*/ 	.short	0x0100
        /*01fa*/ 	.byte	0x07
	.zero		1


	//   ....[17]....
        /*01fc*/ 	.word	0x000007b0
        /*0200*/ 	.word	0x000000ff
        /*0204*/ 	.word	0x00000098
        /*0208*/ 	.short	0x0100
        /*020a*/ 	.byte	0x07
	.zero		1


	//   ....[18]....
        /*020c*/ 	.word	0x000007c0
        /*0210*/ 	.word	0x000000ff
        /*0214*/ 	.word	0x00000088
        /*0218*/ 	.short	0x0100
        /*021a*/ 	.byte	0x07
	.zero		1


	//   ....[19]....
        /*021c*/ 	.word	0x000007d0
        /*0220*/ 	.word	0x000000ff
        /*0224*/ 	.word	0x000000a0
        /*0228*/ 	.short	0x0100
        /*022a*/ 	.byte	0x07
	.zero		1


	//   ....[20]....
        /*022c*/ 	.word	0x000007e0
        /*0230*/ 	.word	0x000000ff
        /*0234*/ 	.word	0x00000090
        /*0238*/ 	.short	0x0100
        /*023a*/ 	.byte	0x07
	.zero		1


	//   ....[21]....
        /*023c*/ 	.word	0x000007f0
        /*0240*/ 	.word	0x000000ff
        /*0244*/ 	.word	0x000000a8
        /*0248*/ 	.short	0x0100
        /*024a*/ 	.byte	0x07
	.zero		1


	//   ....[22]....
        /*024c*/ 	.word	0x000008e0
        /*0250*/ 	.word	0x000000ff
        /*0254*/ 	.word	0x000000b0
        /*0258*/ 	.short	0x0100
        /*025a*/ 	.byte	0x06
	.zero		1


	//   ....[23]....
        /*025c*/ 	.word	0x000008f0
        /*0260*/ 	.word	0x000000ff
        /*0264*/ 	.word	0x000000b8
        /*0268*/ 	.short	0x0100
        /*026a*/ 	.byte	0x06
	.zero		1


	//   ....[24]....
        /*026c*/ 	.word	0x00000a30
        /*0270*/ 	.word	0x000000ff
        /*0274*/ 	.word	0x000000c0
        /*0278*/ 	.short	0x0100
        /*027a*/ 	.byte	0x06
	.zero		1


	//   ....[25]....
        /*027c*/ 	.word	0x00000a40
        /*0280*/ 	.word	0x000000ff
        /*0284*/ 	.word	0x000000d0
        /*0288*/ 	.short	0x0100
        /*028a*/ 	.byte	0x06
	.zero		1


	//   ....[26]....
        /*028c*/ 	.word	0x00000a50
        /*0290*/ 	.word	0x000000ff
        /*0294*/ 	.word	0x000000c8
        /*0298*/ 	.short	0x0100
        /*029a*/ 	.byte	0x06
	.zero		1


	//   ....[27]....
        /*029c*/ 	.word	0x00000a60
        /*02a0*/ 	.word	0x000000ff
        /*02a4*/ 	.word	0x000000d8
        /*02a8*/ 	.short	0x0100
        /*02aa*/ 	.byte	0x06
	.zero		1


	//   ....[28]....
        /*02ac*/ 	.word	0x00000b90
        /*02b0*/ 	.word	0x000000ff
        /*02b4*/ 	.word	0x000000e0
        /*02b8*/ 	.short	0x0100
        /*02ba*/ 	.byte	0x07
	.zero		1


	//   ....[29]....
        /*02bc*/ 	.word	0x00000ba0
        /*02c0*/ 	.word	0x000000ff
        /*02c4*/ 	.word	0x00000100
        /*02c8*/ 	.short	0x0100
        /*02ca*/ 	.byte	0x07
	.zero		1


	//   ....[30]....
        /*02cc*/ 	.word	0x00000bb0
        /*02d0*/ 	.word	0x000000ff
        /*02d4*/ 	.word	0x000000e8
        /*02d8*/ 	.short	0x0100
        /*02da*/ 	.byte	0x07
	.zero		1


	//   ....[31]....
        /*02dc*/ 	.word	0x00000bc0
        /*02e0*/ 	.word	0x000000ff
        /*02e4*/ 	.word	0x00000108
        /*02e8*/ 	.short	0x0100
        /*02ea*/ 	.byte	0x07
	.zero		1


	//   ....[32]....
        /*02ec*/ 	.word	0x00000bd0
        /*02f0*/ 	.word	0x000000ff
        /*02f4*/ 	.word	0x000000f0
        /*02f8*/ 	.short	0x0100
        /*02fa*/ 	.byte	0x07
	.zero		1


	//   ....[33]....
        /*02fc*/ 	.word	0x00000be0
        /*0300*/ 	.word	0x000000ff
        /*0304*/ 	.word	0x00000110
        /*0308*/ 	.short	0x0100
        /*030a*/ 	.byte	0x07
	.zero		1


	//   ....[34]....
        /*030c*/ 	.word	0x00000bf0
        /*0310*/ 	.word	0x000000ff
        /*0314*/ 	.word	0x000000f8
        /*0318*/ 	.short	0x0100
        /*031a*/ 	.byte	0x07
	.zero		1


	//   ....[35]....
        /*031c*/ 	.word	0x00000c00
        /*0320*/ 	.word	0x000000ff
        /*0324*/ 	.word	0x00000118
        /*0328*/ 	.short	0x0100
        /*032a*/ 	.byte	0x07
	.zero		1


	//   ....[36]....
        /*032c*/ 	.word	0x00000cf0
        /*0330*/ 	.word	0x000000ff
        /*0334*/ 	.word	0x00000120
        /*0338*/ 	.short	0x0100
        /*033a*/ 	.byte	0x06
	.zero		1


	//   ....[37]....
        /*033c*/ 	.word	0x00000d00
        /*0340*/ 	.word	0x000000ff
        /*0344*/ 	.word	0x00000130
        /*0348*/ 	.short	0x0100
        /*034a*/ 	.byte	0x06
	.zero		1


	//   ....[38]....
        /*034c*/ 	.word	0x00000d10
        /*0350*/ 	.word	0x000000ff
        /*0354*/ 	.word	0x00000128
        /*0358*/ 	.short	0x0100
        /*035a*/ 	.byte	0x06
	.zero		1


	//   ....[39]....
        /*035c*/ 	.word	0x00000d20
        /*0360*/ 	.word	0x000000ff
        /*0364*/ 	.word	0x00000138
        /*0368*/ 	.short	0x0100
        /*036a*/ 	.byte	0x06
	.zero		1


	//   ....[40]....
        /*036c*/ 	.word	0x000015d0
        /*0370*/ 	.word	0x00000002
        /*0374*/ 	.word	0x00000130
        /*0378*/ 	.short	0x010a
        /*037a*/ 	.byte	0xff
	.zero		1


	//   ....[41]....
        /*037c*/ 	.word	0x00001600
        /*0380*/ 	.word	0x00000002
        /*0384*/ 	.word	0x00000120
        /*0388*/ 	.short	0x0101
        /*038a*/ 	.byte	0xff
	.zero		1


	//   ....[42]....
        /*038c*/ 	.word	0x000016d0
        /*0390*/ 	.word	0x000000ff
        /*0394*/ 	.word	0x00000040
        /*0398*/ 	.short	0x010a
        /*039a*/ 	.byte	0x08
	.zero		1


	//   ....[43]....
        /*039c*/ 	.word	0x00001770
        /*03a0*/ 	.word	0x000000ff
        /*03a4*/ 	.word	0x00000040
        /*03a8*/ 	.short	0x010a
        /*03aa*/ 	.byte	0x21
	.zero		1


	//   ....[44]....
        /*03ac*/ 	.word	0x000018c0
        /*03b0*/ 	.word	0x000000ff
        /*03b4*/ 	.word	0x00000040
        /*03b8*/ 	.short	0x010a
        /*03ba*/ 	.byte	0x08
	.zero		1


	//   ....[45]....
        /*03bc*/ 	.word	0x000019f0
        /*03c0*/ 	.word	0x000000ff
        /*03c4*/ 	.word	0x000000b8
        /*03c8*/ 	.short	0x0101
        /*03ca*/ 	.byte	0x05
	.zero		1


	//   ....[46]....
        /*03cc*/ 	.word	0x00001a00
        /*03d0*/ 	.word	0x000000ff
        /*03d4*/ 	.word	0x00000040
        /*03d8*/ 	.short	0x010a
        /*03da*/ 	.byte	0x08
	.zero		1


	//   ....[47]....
        /*03dc*/ 	.word	0x00001a80
        /*03e0*/ 	.word	0x000000ff
        /*03e4*/ 	.word	0x00000040
        /*03e8*/ 	.short	0x010a
        /*03ea*/ 	.byte	0x11
	.zero		1


	//   ....[48]....
        /*03ec*/ 	.word	0x00001bd0
        /*03f0*/ 	.word	0x000000ff
        /*03f4*/ 	.word	0x00000040
        /*03f8*/ 	.short	0x010a
        /*03fa*/ 	.byte	0x08
	.zero		1


	//   ....[49]....
        /*03fc*/ 	.word	0x00001d10
        /*0400*/ 	.word	0x00000002
        /*0404*/ 	.word	0x000000c0
        /*0408*/ 	.short	0x010a
        /*040a*/ 	.byte	0xff
	.zero		1


	//   ....[50]....
        /*040c*/ 	.word	0x00001dd0
        /*0410*/ 	.word	0x00000002
        /*0414*/ 	.word	0x00000000
        /*0418*/ 	.short	0x0101
        /*041a*/ 	.byte	0xff
	.zero		1


	//   ....[51]....
        /*041c*/ 	.word	0x00002330
        /*0420*/ 	.word	0x000000ff
        /*0424*/ 	.word	0x00000000
        /*0428*/ 	.short	0x010a
        /*042a*/ 	.byte	0x04
	.zero		1


	//   ....[52]....
        /*042c*/ 	.word	0x000023c0
        /*0430*/ 	.word	0x000000ff
        /*0434*/ 	.word	0x00000000
        /*0438*/ 	.short	0x010a
        /*043a*/ 	.byte	0x04
	.zero		1


	//   ....[53]....
        /*043c*/ 	.word	0x00002450
        /*0440*/ 	.word	0x000000ff
        /*0444*/ 	.word	0x00000000
        /*0448*/ 	.short	0x010a
        /*044a*/ 	.byte	0x04
	.zero		1


	//   ....[54]....
        /*044c*/ 	.word	0x000024e0
        /*0450*/ 	.word	0x000000ff
        /*0454*/ 	.word	0x00000000
        /*0458*/ 	.short	0x010a
        /*045a*/ 	.byte	0x04
	.zero		1


	//   ....[55]....
        /*045c*/ 	.word	0x00002570
        /*0460*/ 	.word	0x000000ff
        /*0464*/ 	.word	0x00000000
        /*0468*/ 	.short	0x010a
        /*046a*/ 	.byte	0x04
	.zero		1


	//   ....[56]....
        /*046c*/ 	.word	0x00002600
        /*0470*/ 	.word	0x000000ff
        /*0474*/ 	.word	0x00000000
        /*0478*/ 	.short	0x010a
        /*047a*/ 	.byte	0x04
	.zero		1


	//   ....[57]....
        /*047c*/ 	.word	0x00002690
        /*0480*/ 	.word	0x000000ff
        /*0484*/ 	.word	0x00000000
        /*0488*/ 	.short	0x010a
        /*048a*/ 	.byte	0x04
	.zero		1


	//   ....[58]....
        /*048c*/ 	.word	0x00002730
        /*0490*/ 	.word	0x00000000
        /*0494*/ 	.word	0x00000000
        /*0498*/ 	.short	0x010a
        /*049a*/ 	.byte	0xff
	.zero		1


	//   ....[59]....
        /*049c*/ 	.word	0x00002850
        /*04a0*/ 	.word	0x00000000
        /*04a4*/ 	.word	0x00000120
        /*04a8*/ 	.short	0x010a
        /*04aa*/ 	.byte	0xff
	.zero		1


	//   ....[60]....
        /*04ac*/ 	.word	0x000028c0
        /*04b0*/ 	.word	0x00000000
        /*04b4*/ 	.word	0x00000000
        /*04b8*/ 	.short	0x0101
        /*04ba*/ 	.byte	0xff
	.zero		1


	//   ....[61]....
        /*04bc*/ 	.word	0x000028e0
        /*04c0*/ 	.word	0x000000ff
        /*04c4*/ 	.word	0x000000d0
        /*04c8*/ 	.short	0x010a
        /*04ca*/ 	.byte	0x05
	.zero		1


	//   ....[62]....
        /*04cc*/ 	.word	0x00002a00
        /*04d0*/ 	.word	0x00000000
        /*04d4*/ 	.word	0x000000c0
        /*04d8*/ 	.short	0x010a
        /*04da*/ 	.byte	0xff
	.zero		1


	//   ....[63]....
        /*04dc*/ 	.word	0x00002b00
        /*04e0*/ 	.word	0x00000000
        /*04e4*/ 	.word	0x00000000
        /*04e8*/ 	.short	0x0101
        /*04ea*/ 	.byte	0xff
	.zero		1


	//   ....[64]....
        /*04ec*/ 	.word	0x00002b90
        /*04f0*/ 	.word	0x000000ff
        /*04f4*/ 	.word	0x000000d0
        /*04f8*/ 	.short	0x0106
        /*04fa*/ 	.byte	0x05
	.zero		1


	//   ....[65]....
        /*04fc*/ 	.word	0x00002bb0
        /*0500*/ 	.word	0x000000ff
        /*0504*/ 	.word	0x000000d0
        /*0508*/ 	.short	0x010a
        /*050a*/ 	.byte	0x05
	.zero		1


	//   ....[66]....
        /*050c*/ 	.word	0x00002c40
        /*0510*/ 	.word	0x000000ff
        /*0514*/ 	.word	0x000000d0
        /*0518*/ 	.short	0x0106
        /*051a*/ 	.byte	0x04
	.zero		1


	//   ....[67]....
        /*051c*/ 	.word	0x00002c80
        /*0520*/ 	.word	0x00000000
        /*0524*/ 	.word	0x000000d0
        /*0528*/ 	.short	0x010a
        /*052a*/ 	.byte	0xff
	.zero		1


	//   ....[68]....
        /*052c*/ 	.word	0x000031c0
        /*0530*/ 	.word	0x00000000
        /*0534*/ 	.word	0x000000c0
        /*0538*/ 	.short	0x010a
        /*053a*/ 	.byte	0xff
	.zero		1


	//   ....[69]....
        /*053c*/ 	.word	0x000032d0
        /*0540*/ 	.word	0x00000003
        /*0544*/ 	.word	0x00000000
        /*0548*/ 	.short	0x0101
        /*054a*/ 	.byte	0xff
	.zero		1


	//   ....[70]....
        /*054c*/ 	.word	0x000032e0
        /*0550*/ 	.word	0x000000ff
        /*0554*/ 	.word	0x00000000
        /*0558*/ 	.short	0x010a
        /*055a*/ 	.byte	0x06
	.zero		1


	//   ....[71]....
        /*055c*/ 	.word	0x00003300
        /*0560*/ 	.word	0x000000ff
        /*0564*/ 	.word	0x00000100
        /*0568*/ 	.short	0x010a
        /*056a*/ 	.byte	0x07
	.zero		1


	//   ....[72]....
        /*056c*/ 	.word	0x000033d0
        /*0570*/ 	.word	0x000000ff
        /*0574*/ 	.word	0x00000000
        /*0578*/ 	.short	0x010a
        /*057a*/ 	.byte	0x06
	.zero		1


	//   ....[73]....
        /*057c*/ 	.word	0x00003500
        /*0580*/ 	.word	0x000000ff
        /*0584*/ 	.word	0x00000000
        /*0588*/ 	.short	0x010a
        /*058a*/ 	.byte	0x1a
	.zero		1


	//   ....[74]....
        /*058c*/ 	.word	0x000037a0
        /*0590*/ 	.word	0x000000ff
        /*0594*/ 	.word	0x00000000
        /*0598*/ 	.short	0x010a
        /*059a*/ 	.byte	0x06
	.zero		1


	//   ....[75]....
        /*059c*/ 	.word	0x00003830
        /*05a0*/ 	.word	0x000000ff
        /*05a4*/ 	.word	0x00000000
        /*05a8*/ 	.short	0x010a
        /*05aa*/ 	.byte	0x06
	.zero		1


	//   ....[76]....
        /*05ac*/ 	.word	0x000038c0
        /*05b0*/ 	.word	0x000000ff
        /*05b4*/ 	.word	0x00000000
        /*05b8*/ 	.short	0x010a
        /*05ba*/ 	.byte	0x06
	.zero		1


	//   ....[77]....
        /*05bc*/ 	.word	0x00003950
        /*05c0*/ 	.word	0x000000ff
        /*05c4*/ 	.word	0x00000000
        /*05c8*/ 	.short	0x010a
        /*05ca*/ 	.byte	0x07
	.zero		1


	//   ....[78]....
        /*05cc*/ 	.word	0x00003d90
        /*05d0*/ 	.word	0x00000000
        /*05d4*/ 	.word	0x000000c0
        /*05d8*/ 	.short	0x010a
        /*05da*/ 	.byte	0xff
	.zero		1


	//   ....[79]....
        /*05dc*/ 	.word	0x00003e50
        /*05e0*/ 	.word	0x00000000
        /*05e4*/ 	.word	0x00000000
        /*05e8*/ 	.short	0x0101
        /*05ea*/ 	.byte	0xff
	.zero		1


	//   ....[80]....
        /*05ec*/ 	.word	0x00004170
        /*05f0*/ 	.word	0x000000ff
        /*05f4*/ 	.word	0x000000b8
        /*05f8*/ 	.short	0x010a
        /*05fa*/ 	.byte	0x0d
	.zero		1


	//   ....[81]....
        /*05fc*/ 	.word	0x00004390
        /*0600*/ 	.word	0x000000ff
        /*0604*/ 	.word	0x00000098
        /*0608*/ 	.short	0x010a
        /*060a*/ 	.byte	0x10
	.zero		1


	//   ....[82]....
        /*060c*/ 	.word	0x00004590
        /*0610*/ 	.word	0x000000ff
        /*0614*/ 	.word	0x00000080
        /*0618*/ 	.short	0x010b
        /*061a*/ 	.byte	0x10
	.zero		1


	//   ....[83]....
        /*061c*/ 	.word	0x000045e0
        /*0620*/ 	.word	0x000000ff
        /*0624*/ 	.word	0x00000000
        /*0628*/ 	.short	0x0101
        /*062a*/ 	.byte	0x11
	.zero		1


	//   ....[84]....
        /*062c*/ 	.word	0x00004620
        /*0630*/ 	.word	0x000000ff
        /*0634*/ 	.word	0x00000098
        /*0638*/ 	.short	0x010a
        /*063a*/ 	.byte	0x0e
	.zero		1


	//   ....[85]....
        /*063c*/ 	.word	0x00004860
        /*0640*/ 	.word	0x000000ff
        /*0644*/ 	.word	0x00000080
        /*0648*/ 	.short	0x010b
        /*064a*/ 	.byte	0x0e
	.zero		1


	//   ....[86]....
        /*064c*/ 	.word	0x000048d0
        /*0650*/ 	.word	0x000000ff
        /*0654*/ 	.word	0x00000000
        /*0658*/ 	.short	0x0101
        /*065a*/ 	.byte	0x10
	.zero		1


	//   ....[87]....
        /*065c*/ 	.word	0x00004920
        /*0660*/ 	.word	0x000000ff
        /*0664*/ 	.word	0x00000000
        /*0668*/ 	.short	0x010a
        /*066a*/ 	.byte	0x04
	.zero		1


	//   ....[88]....
        /*066c*/ 	.word	0x000049b0
        /*0670*/ 	.word	0x000000ff
        /*0674*/ 	.word	0x00000000
        /*0678*/ 	.short	0x010a
        /*067a*/ 	.byte	0x04
	.zero		1


	//   ....[89]....
        /*067c*/ 	.word	0x00004a50
        /*0680*/ 	.word	0x00000000
        /*0684*/ 	.word	0x00000000
        /*0688*/ 	.short	0x010a
        /*068a*/ 	.byte	0xff
	.zero		1


	//   ....[90]....
        /*068c*/ 	.word	0x00004cf0
        /*0690*/ 	.word	0x00000000
        /*0694*/ 	.word	0x000000c0
        /*0698*/ 	.short	0x010a
        /*069a*/ 	.byte	0xff
	.zero		1


	//   ....[91]....
        /*069c*/ 	.word	0x00004db0
        /*06a0*/ 	.word	0x00000000
        /*06a4*/ 	.word	0x00000000
        /*06a8*/ 	.short	0x0101
        /*06aa*/ 	.byte	0xff
	.zero		1


	//   ....[92]....
        /*06ac*/ 	.word	0x000058e0
        /*06b0*/ 	.word	0x00000002
        /*06b4*/ 	.word	0x00000080
        /*06b8*/ 	.short	0x010a
        /*06ba*/ 	.byte	0xff
	.zero		1


	//   ....[93]....
        /*06bc*/ 	.word	0x00005940
        /*06c0*/ 	.word	0x00000010
        /*06c4*/ 	.word	0x000000e0
        /*06c8*/ 	.short	0x010a
        /*06ca*/ 	.byte	0xff
	.zero		1


	//   ....[94]....
        /*06cc*/ 	.word	0x00005b30
        /*06d0*/ 	.word	0x00000002
        /*06d4*/ 	.word	0x00000080
        /*06d8*/ 	.short	0x010a
        /*06da*/ 	.byte	0xff
	.zero		1


	//   ....[95]....
        /*06dc*/ 	.word	0x00005cf0
        /*06e0*/ 	.word	0x00000083
        /*06e4*/ 	.word	0x000000e0
        /*06e8*/ 	.short	0x010a
        /*06ea*/ 	.byte	0xff
	.zero		1


	//   ....[96]....
        /*06ec*/ 	.word	0x00005f10
        /*06f0*/ 	.word	0x00000083
        /*06f4*/ 	.word	0x00000000
        /*06f8*/ 	.short	0x0101
        /*06fa*/ 	.byte	0xff
	.zero		1


	//   ....[97]....
        /*06fc*/ 	.word	0x000099d0
        /*0700*/ 	.word	0x00000000
        /*0704*/ 	.word	0x00000000
        /*0708*/ 	.short	0x0101
        /*070a*/ 	.byte	0xff
	.zero		1


	//   ....[98]....
        /*070c*/ 	.word	0x00009a90
        /*0710*/ 	.word	0x00000002
        /*0714*/ 	.word	0x00000080
        /*0718*/ 	.short	0x010a
        /*071a*/ 	.byte	0xff
	.zero		1


	//   ....[99]....
        /*071c*/ 	.word	0x00009d10
        /*0720*/ 	.word	0x00000000
        /*0724*/ 	.word	0x00000000
        /*0728*/ 	.short	0x0101
        /*072a*/ 	.byte	0xff
	.zero		1


	//   ....[100]....
        /*072c*/ 	.word	0x00009d30
        /*0730*/ 	.word	0x00000002
        /*0734*/ 	.word	0x00000130
        /*0738*/ 	.short	0x010a
        /*073a*/ 	.byte	0xff
	.zero		1


	//   ....[101]....
        /*073c*/ 	.word	0x00009d90
        /*0740*/ 	.word	0x00000002
        /*0744*/ 	.word	0x00000040
        /*0748*/ 	.short	0x010a
        /*074a*/ 	.byte	0xff
	.zero		1


	//   ....[102]....
        /*074c*/ 	.word	0x00009df0
        /*0750*/ 	.word	0x00000002
        /*0754*/ 	.word	0x00000040
        /*0758*/ 	.short	0x010a
        /*075a*/ 	.byte	0xff
	.zero		1


	//   ....[103]....
        /*075c*/ 	.word	0x00009e40
        /*0760*/ 	.word	0x00000002
        /*0764*/ 	.word	0x000000c0
        /*0768*/ 	.short	0x010a
        /*076a*/ 	.byte	0xff
	.zero		1


	//   ....[104]....
        /*076c*/ 	.word	0x00009ea0
        /*0770*/ 	.word	0x00000000
        /*0774*/ 	.word	0x00000000
        /*0778*/ 	.short	0x010a
        /*077a*/ 	.byte	0xff
	.zero		1


	//   ....[105]....
        /*077c*/ 	.word	0x00009f00
        /*0780*/ 	.word	0x00000000
        /*0784*/ 	.word	0x00000000
        /*0788*/ 	.short	0x010a
        /*078a*/ 	.byte	0xff
	.zero		1


	//   ....[106]....
        /*078c*/ 	.word	0x00009f60
        /*0790*/ 	.word	0x00000000
        /*0794*/ 	.word	0x00000000
        /*0798*/ 	.short	0x010a
        /*079a*/ 	.byte	0xff
	.zero		1


	//   ....[107]....
        /*079c*/ 	.word	0x00009fc0
        /*07a0*/ 	.word	0x00000000
        /*07a4*/ 	.word	0x00000000
        /*07a8*/ 	.short	0x010a
        /*07aa*/ 	.byte	0xff
	.zero		1


	//   ....[108]....
        /*07ac*/ 	.word	0x0000a020
        /*07b0*/ 	.word	0x00000000
        /*07b4*/ 	.word	0x00000000
        /*07b8*/ 	.short	0x010a
        /*07ba*/ 	.byte	0xff
	.zero		1


	//   ....[109]....
        /*07bc*/ 	.word	0x0000a080
        /*07c0*/ 	.word	0x00000000
        /*07c4*/ 	.word	0x00000000
        /*07c8*/ 	.short	0x010a
        /*07ca*/ 	.byte	0xff
	.zero		1


	//   ....[110]....
        /*07cc*/ 	.word	0x0000a0e0
        /*07d0*/ 	.word	0x00000000
        /*07d4*/ 	.word	0x00000000
        /*07d8*/ 	.short	0x010a
        /*07da*/ 	.byte	0xff
	.zero		1


	//   ....[111]....
        /*07dc*/ 	.word	0x0000a130
        /*07e0*/ 	.word	0x00000000
        /*07e4*/ 	.word	0x00000120
        /*07e8*/ 	.short	0x010a
        /*07ea*/ 	.byte	0xff
	.zero		1


	//   ....[112]....
        /*07ec*/ 	.word	0x0000a190
        /*07f0*/ 	.word	0x00000000
        /*07f4*/ 	.word	0x000000d0
        /*07f8*/ 	.short	0x010a
        /*07fa*/ 	.byte	0xff
	.zero		1


	//   ....[113]....
        /*07fc*/ 	.word	0x0000a1e0
        /*0800*/ 	.word	0x00000000
        /*0804*/ 	.word	0x000000c0
        /*0808*/ 	.short	0x010a
        /*080a*/ 	.byte	0xff
	.zero		1


	//   ....[114]....
        /*080c*/ 	.word	0x0000a240
        /*0810*/ 	.word	0x00000000
        /*0814*/ 	.word	0x000000d0
        /*0818*/ 	.short	0x010a
        /*081a*/ 	.byte	0xff
	.zero		1


	//   ....[115]....
        /*081c*/ 	.word	0x0000a290
        /*0820*/ 	.word	0x00000000
        /*0824*/ 	.word	0x000000c0
        /*0828*/ 	.short	0x010a
        /*082a*/ 	.byte	0xff
	.zero		1


	//   ....[116]....
        /*082c*/ 	.word	0x0000a2f0
        /*0830*/ 	.word	0x00000002
        /*0834*/ 	.word	0x00000100
        /*0838*/ 	.short	0x010a
        /*083a*/ 	.byte	0xff
	.zero		1


	//   ....[117]....
        /*083c*/ 	.word	0x0000a350
        /*0840*/ 	.word	0x00000000
        /*0844*/ 	.word	0x00000000
        /*0848*/ 	.short	0x010a
        /*084a*/ 	.byte	0xff
	.zero		1


	//   ....[118]....
        /*084c*/ 	.word	0x0000a3b0
        /*0850*/ 	.word	0x00000000
        /*0854*/ 	.word	0x00000000
        /*0858*/ 	.short	0x010a
        /*085a*/ 	.byte	0xff
	.zero		1


	//   ....[119]....
        /*085c*/ 	.word	0x0000a410
        /*0860*/ 	.word	0x00000000
        /*0864*/ 	.word	0x00000000
        /*0868*/ 	.short	0x010a
        /*086a*/ 	.byte	0xff
	.zero		1


	//   ....[120]....
        /*086c*/ 	.word	0x0000a470
        /*0870*/ 	.word	0x00000000
        /*0874*/ 	.word	0x00000000
        /*0878*/ 	.short	0x010a
        /*087a*/ 	.byte	0xff
	.zero		1


	//   ....[121]....
        /*087c*/ 	.word	0x0000a4d0
        /*0880*/ 	.word	0x00000000
        /*0884*/ 	.word	0x00000000
        /*0888*/ 	.short	0x010a
        /*088a*/ 	.byte	0xff
	.zero		1


	//   ....[122]....
        /*088c*/ 	.word	0x0000a520
        /*0890*/ 	.word	0x00000000
        /*0894*/ 	.word	0x000000c0
        /*0898*/ 	.short	0x010a
        /*089a*/ 	.byte	0xff
	.zero		1


	//   ....[123]....
        /*089c*/ 	.word	0x0000a580
        /*08a0*/ 	.word	0x00000000
        /*08a4*/ 	.word	0x000000b8
        /*08a8*/ 	.short	0x010a
        /*08aa*/ 	.byte	0xff
	.zero		1


	//   ....[124]....
        /*08ac*/ 	.word	0x0000a5e0
        /*08b0*/ 	.word	0x00000000
        /*08b4*/ 	.word	0x00000098
        /*08b8*/ 	.short	0x010a
        /*08ba*/ 	.byte	0xff
	.zero		1


	//   ....[125]....
        /*08bc*/ 	.word	0x0000a640
        /*08c0*/ 	.word	0x00000000
        /*08c4*/ 	.word	0x00000098
        /*08c8*/ 	.short	0x010a
        /*08ca*/ 	.byte	0xff
	.zero		1


	//   ....[126]....
        /*08cc*/ 	.word	0x0000a6a0
        /*08d0*/ 	.word	0x00000000
        /*08d4*/ 	.word	0x00000000
        /*08d8*/ 	.short	0x010a
        /*08da*/ 	.byte	0xff
	.zero		1


	//   ....[127]....
        /*08dc*/ 	.word	0x0000a700
        /*08e0*/ 	.word	0x00000000
        /*08e4*/ 	.word	0x00000000
        /*08e8*/ 	.short	0x010a
        /*08ea*/ 	.byte	0xff
	.zero		1


	//   ....[128]....
        /*08ec*/ 	.word	0x0000a750
        /*08f0*/ 	.word	0x00000000
        /*08f4*/ 	.word	0x000000c0
        /*08f8*/ 	.short	0x010a
        /*08fa*/ 	.byte	0xff
	.zero		1


	//   ....[129]....
        /*08fc*/ 	.word	0x0000a7a0
        /*0900*/ 	.word	0x00000002
        /*0904*/ 	.word	0x00000080
        /*0908*/ 	.short	0x010a
        /*090a*/ 	.byte	0xff
	.zero		1


	//   ....[130]....
        /*090c*/ 	.word	0x0000a7f0
        /*0910*/ 	.word	0x00000083
        /*0914*/ 	.word	0x000000e0
        /*0918*/ 	.short	0x010a
        /*091a*/ 	.byte	0xff
	.zero		1


	//----- nvinfo : EIATTR_NUM_MBARRIERS
	.align		4
.L_49:
        /*091c*/ 	.byte	0x03, 0x38
        /*091e*/ 	.short	0x0028


	//----- nvinfo : EIATTR_EXIT_INSTR_OFFSETS
	.align		4
        /*0920*/ 	.byte	0x04, 0x1c
        /*0922*/ 	.short	(.L_51 - .L_50)


	//   ....[0]....
.L_50:
        /*0924*/ 	.word	0x00002760


	//   ....[1]....
        /*0928*/ 	.word	0x00002c50


	//   ....[2]....
        /*092c*/ 	.word	0x00002cb0


	//   ....[3]....
        /*0930*/ 	.word	0x00003bb0


	//   ....[4]....
        /*0934*/ 	.word	0x00004a80


	//   ....[5]....
        /*0938*/ 	.word	0x00004ac0


	//   ....[6]....
        /*093c*/ 	.word	0x00009c00


	//   ....[7]....
        /*0940*/ 	.word	0x00009c80


	//   ....[8]....
        /*0944*/ 	.word	0x00009cb0


	//   ....[9]....
        /*0948*/ 	.word	0x00009d20


	//----- nvinfo : EIATTR_MAX_THREADS
	.align		4
.L_51:
        /*094c*/ 	.byte	0x04, 0x05
        /*094e*/ 	.short	(.L_53 - .L_52)
.L_52:
        /*0950*/ 	.word	0x00000100
        /*0954*/ 	.word	0x00000001
        /*0958*/ 	.word	0x00000001


	//----- nvinfo : EIATTR_CRS_STACK_SIZE
	.align		4
.L_53:
        /*095c*/ 	.byte	0x04, 0x1e
        /*095e*/ 	.short	(.L_55 - .L_54)
.L_54:
        /*0960*/ 	.word	0x00000000


	//----- nvinfo : EIATTR_CBANK_PARAM_SIZE
	.align		4
.L_55:
        /*0964*/ 	.byte	0x03, 0x19
        /*0966*/ 	.short	0x0800


	//----- nvinfo : EIATTR_PARAM_CBANK
	.align		4
        /*0968*/ 	.byte	0x04, 0x0a
        /*096a*/ 	.short	(.L_57 - .L_56)
	.align		4
.L_56:
        /*096c*/ 	.word	index@(.nv.constant0._ZN7cutlass13device_kernelINS_4gemm6kernel13GemmUniversalIN4cute5tupleIJiiiiEEENS1_10collective13CollectiveMmaINS1_35MainloopSm100TmaUmmaWarpSpecializedILi8ELi2ELi4ENS5_IJNS4_1CILi1EEESB_SB_EEEEENS5_IJNSA_ILi128EEENSA_ILi64EEESF_EEENS_10bfloat16_tENS5_IJlSB_lEEESH_SI_NS4_8TiledMMAINS4_8MMA_AtomIJNS4_20SM100_MMA_F16BF16_SSISH_SH_fLi128ELi64ELNS4_4UMMA5MajorE0ELSN_0ELNSM_7ScaleInE0ELSO_0EEEEEENS4_6LayoutISC_NS5_IJNSA_ILi0EEESS_SS_EEEEENS5_IJNS4_10UnderscoreESV_SV_EEEEENS4_13SM90_TMA_LOADENS4_14ComposedLayoutINS4_7SwizzleILi3ELi4ELi3EEENS4_18smem_ptr_flag_bitsILi16EEENSR_INS5_IJNSA_ILi8EEESF_EEENS5_IJSF_SB_EEEEEEEvNS4_8identityESY_S18_vS19_EENS_8epilogue10collective18CollectiveEpilogueINS1B_23Sm100TmaWarpSpecializedILi3ELi2ELi32ELb1ELb0EEEJSG_NS5_IJNSR_ISE_SB_EENSR_INSA_ILi32EEESB_EEEEESH_SI_SH_SI_NS1B_6fusion15FusionCallbacksIS1F_NS1K_13LinCombEltActINS1B_6thread7SigmoidESH_fSH_fLNS_15FloatRoundStyleE2EEESG_S1J_JEEENS4_5SM1004TMEM4LOAD26SM100_TMEM_LOAD_32dp32b32xESY_NSZ_INS10_ILi2ELi4ELi3EEES13_NSR_INS5_IJS14_S1H_EEENS5_IJS1H_SB_EEEEEEENS4_39AutoVectorizingCopyWithAssumedAlignmentILi128EEENS4_14SM90_TMA_STOREES20_S22_S22_EEEvvEEEEvNT_6ParamsE)
        /*0970*/ 	.short	0x0380
        /*0972*/ 	.short	0x0800


	//----- nvinfo : EIATTR_SW_WAR
	.align		4
.L_57:
        /*0974*/ 	.byte	0x04, 0x36
        /*0976*/ 	.short	(.L_59 - .L_58)
.L_58:
        /*0978*/ 	.word	0x00000008
.L_59:


//--------------------- .nv.callgraph             --------------------------
	.section	.nv.callgraph,"",@"SHT_CUDA_CALLGRAPH"
	.align	4
	.sectionentsize	8
	.align		4
        /*0000*/ 	.word	0x00000000
	.align		4
        /*0004*/ 	.word	0xffffffff
	.align		4
        /*0008*/ 	.word	index@(_ZN7cutlass13device_kernelINS_4gemm6kernel13GemmUniversalIN4cute5tupleIJiiiiEEENS1_10collective13CollectiveMmaINS1_35MainloopSm100TmaUmmaWarpSpecializedILi8ELi2ELi4ENS5_IJNS4_1CILi1EEESB_SB_EEEEENS5_IJNSA_ILi128EEENSA_ILi64EEESF_EEENS_10bfloat16_tENS5_IJlSB_lEEESH_SI_NS4_8TiledMMAINS4_8MMA_AtomIJNS4_20SM100_MMA_F16BF16_SSISH_SH_fLi128ELi64ELNS4_4UMMA5MajorE0ELSN_0ELNSM_7ScaleInE0ELSO_0EEEEEENS4_6LayoutISC_NS5_IJNSA_ILi0EEESS_SS_EEEEENS5_IJNS4_10UnderscoreESV_SV_EEEEENS4_13SM90_TMA_LOADENS4_14ComposedLayoutINS4_7SwizzleILi3ELi4ELi3EEENS4_18smem_ptr_flag_bitsILi16EEENSR_INS5_IJNSA_ILi8EEESF_EEENS5_IJSF_SB_EEEEEEEvNS4_8identityESY_S18_vS19_EENS_8epilogue10collective18CollectiveEpilogueINS1B_23Sm100TmaWarpSpecializedILi3ELi2ELi32ELb1ELb0EEEJSG_NS5_IJNSR_ISE_SB_EENSR_INSA_ILi32EEESB_EEEEESH_SI_SH_SI_NS1B_6fusion15FusionCallbacksIS1F_NS1K_13LinCombEltActINS1B_6thread7SigmoidESH_fSH_fLNS_15FloatRoundStyleE2EEESG_S1J_JEEENS4_5SM1004TMEM4LOAD26SM100_TMEM_LOAD_32dp32b32xESY_NSZ_INS10_ILi2ELi4ELi3EEES13_NSR_INS5_IJS14_S1H_EEENS5_IJS1H_SB_EEEEEEENS4_39AutoVectorizingCopyWithAssumedAlignmentILi128EEENS4_14SM90_TMA_STOREES20_S22_S22_EEEvvEEEEvNT_6ParamsE)
	.align		4
        /*000c*/ 	.word	index@(__assertfail)
	.align		4
        /*0010*/ 	.word	0x00000000
	.align		4
        /*0014*/ 	.word	0xfffffffe
	.align		4
        /*0018*/ 	.word	0x00000000
	.align		4
        /*001c*/ 	.word	0xfffffffd
	.align		4
        /*0020*/ 	.word	0x00000000
	.align		4
        /*0024*/ 	.word	0xfffffffc


//--------------------- .nv.constant4             --------------------------
	.section	.nv.constant4,"a",@progbits
	.align	8
	.align		8
.nv.constant4:
        /*0000*/ 	.dword	__assertfail
	.align		8
        /*0008*/ 	.dword	__unnamed_1
	.align		8
        /*0010*/ 	.dword	__unnamed_2
	.align		8
        /*0018*/ 	.dword	_ZN39_INTERNAL_21e80f25_4_k_cu_ff3c5b47_27214cuda3std3__45__cpo5beginE
	.align		8
        /*0020*/ 	.dword	_ZN39_INTERNAL_21e80f25_4_k_cu_ff3c5b47_27214cuda3std3__45__cpo3endE
	.align		8
        /*0028*/ 	.dword	_ZN39_INTERNAL_21e80f25_4_k_cu_ff3c5b47_27214cuda3std3__45__cpo6cbeginE
	.align		8
        /*0030*/ 	.dword	_ZN39_INTERNAL_21e80f25_4_k_cu_ff3c5b47_27214cuda3std3__45__cpo4cendE
	.align		8
        /*0038*/ 	.dword	_ZN39_INTERNAL_21e80f25_4_k_cu_ff3c5b47_27214cuda3std3__441_GLOBAL__N__21e80f25_4_k_cu_ff3c5b47_27216ignoreE
	.align		8
        /*0040*/ 	.dword	_ZN39_INTERNAL_21e80f25_4_k_cu_ff3c5b47_27214cuda3std3__419piecewise_constructE
	.align		8
        /*0048*/ 	.dword	_ZN39_INTERNAL_21e80f25_4_k_cu_ff3c5b47_27214cuda3std3__48in_placeE
	.align		8
        /*0050*/ 	.dword	_ZN39_INTERNAL_21e80f25_4_k_cu_ff3c5b47_27214cuda3std6ranges3__45__cpo4swapE
	.align		8
        /*0058*/ 	.dword	_ZN39_INTERNAL_21e80f25_4_k_cu_ff3c5b47_27214cuda3std6ranges3__45__cpo9iter_moveE
	.align		8
        /*0060*/ 	.dword	_ZN39_INTERNAL_21e80f25_4_k_cu_ff3c5b47_27214cute7productE
	.align		8
        /*0068*/ 	.dword	_ZN39_INTERNAL_21e80f25_4_k_cu_ff3c5b47_27214cute1_E
	.align		8
        /*0070*/ 	.dword	$str$25
	.align		8
        /*0078*/ 	.dword	$str$26
	.align		8
        /*0080*/ 	.dword	$str$27
	.align		8
        /*0088*/ 	.dword	$str$28


//--------------------- .text._ZN7cutlass13device_kernelINS_4gemm6kernel13GemmUniversalIN4cute5tupleIJiiiiEEENS1_10collective13CollectiveMmaINS1_35MainloopSm100TmaUmmaWarpSpecializedILi8ELi2ELi4ENS5_IJNS4_1CILi1EEESB_SB_EEEEENS5_IJNSA_ILi128EEENSA_ILi64EEESF_EEENS_10bfloat16_tENS5_IJlSB_lEEESH_SI_NS4_8TiledMMAINS4_8MMA_AtomIJNS4_20SM100_MMA_F16BF16_SSISH_SH_fLi128ELi64ELNS4_4UMMA5MajorE0ELSN_0ELNSM_7ScaleInE0ELSO_0EEEEEENS4_6LayoutISC_NS5_IJNSA_ILi0EEESS_SS_EEEEENS5_IJNS4_10UnderscoreESV_SV_EEEEENS4_13SM90_TMA_LOADENS4_14ComposedLayoutINS4_7SwizzleILi3ELi4ELi3EEENS4_18smem_ptr_flag_bitsILi16EEENSR_INS5_IJNSA_ILi8EEESF_EEENS5_IJSF_SB_EEEEEEEvNS4_8identityESY_S18_vS19_EENS_8epilogue10collective18CollectiveEpilogueINS1B_23Sm100TmaWarpSpecializedILi3ELi2ELi32ELb1ELb0EEEJSG_NS5_IJNSR_ISE_SB_EENSR_INSA_ILi32EEESB_EEEEESH_SI_SH_SI_NS1B_6fusion15FusionCallbacksIS1F_NS1K_13LinCombEltActINS1B_6thread7SigmoidESH_fSH_fLNS_15FloatRoundStyleE2EEESG_S1J_JEEENS4_5SM1004TMEM4LOAD26SM100_TMEM_LOAD_32dp32b32xESY_NSZ_INS10_ILi2ELi4ELi3EEES13_NSR_INS5_IJS14_S1H_EEENS5_IJS1H_SB_EEEEEEENS4_39AutoVectorizingCopyWithAssumedAlignmentILi128EEENS4_14SM90_TMA_STOREES20_S22_S22_EEEvvEEEEvNT_6ParamsE --------------------------
	.section	.text._ZN7cutlass13device_kernelINS_4gemm6kernel13GemmUniversalIN4cute5tupleIJiiiiEEENS1_10collective13CollectiveMmaINS1_35MainloopSm100TmaUmmaWarpSpecializedILi8ELi2ELi4ENS5_IJNS4_1CILi1EEESB_SB_EEEEENS5_IJNSA_ILi128EEENSA_ILi64EEESF_EEENS_10bfloat16_tENS5_IJlSB_lEEESH_SI_NS4_8TiledMMAINS4_8MMA_AtomIJNS4_20SM100_MMA_F16BF16_SSISH_SH_fLi128ELi64ELNS4_4UMMA5MajorE0ELSN_0ELNSM_7ScaleInE0ELSO_0EEEEEENS4_6LayoutISC_NS5_IJNSA_ILi0EEESS_SS_EEEEENS5_IJNS4_10UnderscoreESV_SV_EEEEENS4_13SM90_TMA_LOADENS4_14ComposedLayoutINS4_7SwizzleILi3ELi4ELi3EEENS4_18smem_ptr_flag_bitsILi16EEENSR_INS5_IJNSA_ILi8EEESF_EEENS5_IJSF_SB_EEEEEEEvNS4_8identityESY_S18_vS19_EENS_8epilogue10collective18CollectiveEpilogueINS1B_23Sm100TmaWarpSpecializedILi3ELi2ELi32ELb1ELb0EEEJSG_NS5_IJNSR_ISE_SB_EENSR_INSA_ILi32EEESB_EEEEESH_SI_SH_SI_NS1B_6fusion15FusionCallbacksIS1F_NS1K_13LinCombEltActINS1B_6thread7SigmoidESH_fSH_fLNS_15FloatRoundStyleE2EEESG_S1J_JEEENS4_5SM1004TMEM4LOAD26SM100_TMEM_LOAD_32dp32b32xESY_NSZ_INS10_ILi2ELi4ELi3EEES13_NSR_INS5_IJS14_S1H_EEENS5_IJS1H_SB_EEEEEEENS4_39AutoVectorizingCopyWithAssumedAlignmentILi128EEENS4_14SM90_TMA_STOREES20_S22_S22_EEEvvEEEEvNT_6ParamsE,"ax",@progbits
	.align	128
.text._ZN7cutlass13device_kernelINS_4gemm6kernel13GemmUniversalIN4cute5tupleIJiiiiEEENS1_10collective13CollectiveMmaINS1_35MainloopSm100TmaUmmaWarpSpecializedILi8ELi2ELi4ENS5_IJNS4_1CILi1EEESB_SB_EEEEENS5_IJNSA_ILi128EEENSA_ILi64EEESF_EEENS_10bfloat16_tENS5_IJlSB_lEEESH_SI_NS4_8TiledMMAINS4_8MMA_AtomIJNS4_20SM100_MMA_F16BF16_SSISH_SH_fLi128ELi64ELNS4_4UMMA5MajorE0ELSN_0ELNSM_7ScaleInE0ELSO_0EEEEEENS4_6LayoutISC_NS5_IJNSA_ILi0EEESS_SS_EEEEENS5_IJNS4_10UnderscoreESV_SV_EEEEENS4_13SM90_TMA_LOADENS4_14ComposedLayoutINS4_7SwizzleILi3ELi4ELi3EEENS4_18smem_ptr_flag_bitsILi16EEENSR_INS5_IJNSA_ILi8EEESF_EEENS5_IJSF_SB_EEEEEEEvNS4_8identityESY_S18_vS19_EENS_8epilogue10collective18CollectiveEpilogueINS1B_23Sm100TmaWarpSpecializedILi3ELi2ELi32ELb1ELb0EEEJSG_NS5_IJNSR_ISE_SB_EENSR_INSA_ILi32EEESB_EEEEESH_SI_SH_SI_NS1B_6fusion15FusionCallbacksIS1F_NS1K_13LinCombEltActINS1B_6thread7SigmoidESH_fSH_fLNS_15FloatRoundStyleE2EEESG_S1J_JEEENS4_5SM1004TMEM4LOAD26SM100_TMEM_LOAD_32dp32b32xESY_NSZ_INS10_ILi2ELi4ELi3EEES13_NSR_INS5_IJS14_S1H_EEENS5_IJS1H_SB_EEEEEEENS4_39AutoVectorizingCopyWithAssumedAlignmentILi128EEENS4_14SM90_TMA_STOREES20_S22_S22_EEEvvEEEEvNT_6ParamsE:
        .type           _ZN7cutlass13device_kernelINS_4gemm6kernel13GemmUniversalIN4cute5tupleIJiiiiEEENS1_10collective13CollectiveMmaINS1_35MainloopSm100TmaUmmaWarpSpecializedILi8ELi2ELi4ENS5_IJNS4_1CILi1EEESB_SB_EEEEENS5_IJNSA_ILi128EEENSA_ILi64EEESF_EEENS_10bfloat16_tENS5_IJlSB_lEEESH_SI_NS4_8TiledMMAINS4_8MMA_AtomIJNS4_20SM100_MMA_F16BF16_SSISH_SH_fLi128ELi64ELNS4_4UMMA5MajorE0ELSN_0ELNSM_7ScaleInE0ELSO_0EEEEEENS4_6LayoutISC_NS5_IJNSA_ILi0EEESS_SS_EEEEENS5_IJNS4_10UnderscoreESV_SV_EEEEENS4_13SM90_TMA_LOADENS4_14ComposedLayoutINS4_7SwizzleILi3ELi4ELi3EEENS4_18smem_ptr_flag_bitsILi16EEENSR_INS5_IJNSA_ILi8EEESF_EEENS5_IJSF_SB_EEEEEEEvNS4_8identityESY_S18_vS19_EENS_8epilogue10collective18CollectiveEpilogueINS1B_23Sm100TmaWarpSpecializedILi3ELi2ELi32ELb1ELb0EEEJSG_NS5_IJNSR_ISE_SB_EENSR_INSA_ILi32EEESB_EEEEESH_SI_SH_SI_NS1B_6fusion15FusionCallbacksIS1F_NS1K_13LinCombEltActINS1B_6thread7SigmoidESH_fSH_fLNS_15FloatRoundStyleE2EEESG_S1J_JEEENS4_5SM1004TMEM4LOAD26SM100_TMEM_LOAD_32dp32b32xESY_NSZ_INS10_ILi2ELi4ELi3EEES13_NSR_INS5_IJS14_S1H_EEENS5_IJS1H_SB_EEEEEEENS4_39AutoVectorizingCopyWithAssumedAlignmentILi128EEENS4_14SM90_TMA_STOREES20_S22_S22_EEEvvEEEEvNT_6ParamsE,@function
        .size           _ZN7cutlass13device_kernelINS_4gemm6kernel13GemmUniversalIN4cute5tupleIJiiiiEEENS1_10collective13CollectiveMmaINS1_35MainloopSm100TmaUmmaWarpSpecializedILi8ELi2ELi4ENS5_IJNS4_1CILi1EEESB_SB_EEEEENS5_IJNSA_ILi128EEENSA_ILi64EEESF_EEENS_10bfloat16_tENS5_IJlSB_lEEESH_SI_NS4_8TiledMMAINS4_8MMA_AtomIJNS4_20SM100_MMA_F16BF16_SSISH_SH_fLi128ELi64ELNS4_4UMMA5MajorE0ELSN_0ELNSM_7ScaleInE0ELSO_0EEEEEENS4_6LayoutISC_NS5_IJNSA_ILi0EEESS_SS_EEEEENS5_IJNS4_10UnderscoreESV_SV_EEEEENS4_13SM90_TMA_LOADENS4_14ComposedLayoutINS4_7SwizzleILi3ELi4ELi3EEENS4_18smem_ptr_flag_bitsILi16EEENSR_INS5_IJNSA_ILi8EEESF_EEENS5_IJSF_SB_EEEEEEEvNS4_8identityESY_S18_vS19_EENS_8epilogue10collective18CollectiveEpilogueINS1B_23Sm100TmaWarpSpecializedILi3ELi2ELi32ELb1ELb0EEEJSG_NS5_IJNSR_ISE_SB_EENSR_INSA_ILi32EEESB_EEEEESH_SI_SH_SI_NS1B_6fusion15FusionCallbacksIS1F_NS1K_13LinCombEltActINS1B_6thread7SigmoidESH_fSH_fLNS_15FloatRoundStyleE2EEESG_S1J_JEEENS4_5SM1004TMEM4LOAD26SM100_TMEM_LOAD_32dp32b32xESY_NSZ_INS10_ILi2ELi4ELi3EEES13_NSR_INS5_IJS14_S1H_EEENS5_IJS1H_SB_EEEEEEENS4_39AutoVectorizingCopyWithAssumedAlignmentILi128EEENS4_14SM90_TMA_STOREES20_S22_S22_EEEvvEEEEvNT_6ParamsE,(.L_x_263 - _ZN7cutlass13device_kernelINS_4gemm6kernel13GemmUniversalIN4cute5tupleIJiiiiEEENS1_10collective13CollectiveMmaINS1_35MainloopSm100TmaUmmaWarpSpecializedILi8ELi2ELi4ENS5_IJNS4_1CILi1EEESB_SB_EEEEENS5_IJNSA_ILi128EEENSA_ILi64EEESF_EEENS_10bfloat16_tENS5_IJlSB_lEEESH_SI_NS4_8TiledMMAINS4_8MMA_AtomIJNS4_20SM100_MMA_F16BF16_SSISH_SH_fLi128ELi64ELNS4_4UMMA5MajorE0ELSN_0ELNSM_7ScaleInE0ELSO_0EEEEEENS4_6LayoutISC_NS5_IJNSA_ILi0EEESS_SS_EEEEENS5_IJNS4_10UnderscoreESV_SV_EEEEENS4_13SM90_TMA_LOADENS4_14ComposedLayoutINS4_7SwizzleILi3ELi4ELi3EEENS4_18smem_ptr_flag_bitsILi16EEENSR_INS5_IJNSA_ILi8EEESF_EEENS5_IJSF_SB_EEEEEEEvNS4_8identityESY_S18_vS19_EENS_8epilogue10collective18CollectiveEpilogueINS1B_23Sm100TmaWarpSpecializedILi3ELi2ELi32ELb1ELb0EEEJSG_NS5_IJNSR_ISE_SB_EENSR_INSA_ILi32EEESB_EEEEESH_SI_SH_SI_NS1B_6fusion15FusionCallbacksIS1F_NS1K_13LinCombEltActINS1B_6thread7SigmoidESH_fSH_fLNS_15FloatRoundStyleE2EEESG_S1J_JEEENS4_5SM1004TMEM4LOAD26SM100_TMEM_LOAD_32dp32b32xESY_NSZ_INS10_ILi2ELi4ELi3EEES13_NSR_INS5_IJS14_S1H_EEENS5_IJS1H_SB_EEEEEEENS4_39AutoVectorizingCopyWithAssumedAlignmentILi128EEENS4_14SM90_TMA_STOREES20_S22_S22_EEEvvEEEEvNT_6ParamsE)
        .other          _ZN7cutlass13device_kernelINS_4gemm6kernel13GemmUniversalIN4cute5tupleIJiiiiEEENS1_10collective13CollectiveMmaINS1_35MainloopSm100TmaUmmaWarpSpecializedILi8ELi2ELi4ENS5_IJNS4_1CILi1EEESB_SB_EEEEENS5_IJNSA_ILi128EEENSA_ILi64EEESF_EEENS_10bfloat16_tENS5_IJlSB_lEEESH_SI_NS4_8TiledMMAINS4_8MMA_AtomIJNS4_20SM100_MMA_F16BF16_SSISH_SH_fLi128ELi64ELNS4_4UMMA5MajorE0ELSN_0ELNSM_7ScaleInE0ELSO_0EEEEEENS4_6LayoutISC_NS5_IJNSA_ILi0EEESS_SS_EEEEENS5_IJNS4_10UnderscoreESV_SV_EEEEENS4_13SM90_TMA_LOADENS4_14ComposedLayoutINS4_7SwizzleILi3ELi4ELi3EEENS4_18smem_ptr_flag_bitsILi16EEENSR_INS5_IJNSA_ILi8EEESF_EEENS5_IJSF_SB_EEEEEEEvNS4_8identityESY_S18_vS19_EENS_8epilogue10collective18CollectiveEpilogueINS1B_23Sm100TmaWarpSpecializedILi3ELi2ELi32ELb1ELb0EEEJSG_NS5_IJNSR_ISE_SB_EENSR_INSA_ILi32EEESB_EEEEESH_SI_SH_SI_NS1B_6fusion15FusionCallbacksIS1F_NS1K_13LinCombEltActINS1B_6thread7SigmoidESH_fSH_fLNS_15FloatRoundStyleE2EEESG_S1J_JEEENS4_5SM1004TMEM4LOAD26SM100_TMEM_LOAD_32dp32b32xESY_NSZ_INS10_ILi2ELi4ELi3EEES13_NSR_INS5_IJS14_S1H_EEENS5_IJS1H_SB_EEEEEEENS4_39AutoVectorizingCopyWithAssumedAlignmentILi128EEENS4_14SM90_TMA_STOREES20_S22_S22_EEEvvEEEEvNT_6ParamsE,@"STO_CUDA_ENTRY STV_DEFAULT"
_ZN7cutlass13device_kernelINS_4gemm6kernel13GemmUniversalIN4cute5tupleIJiiiiEEENS1_10collective13CollectiveMmaINS1_35MainloopSm100TmaUmmaWarpSpecializedILi8ELi2ELi4ENS5_IJNS4_1CILi1EEESB_SB_EEEEENS5_IJNSA_ILi128EEENSA_ILi64EEESF_EEENS_10bfloat16_tENS5_IJlSB_lEEESH_SI_NS4_8TiledMMAINS4_8MMA_AtomIJNS4_20SM100_MMA_F16BF16_SSISH_SH_fLi128ELi64ELNS4_4UMMA5MajorE0ELSN_0ELNSM_7ScaleInE0ELSO_0EEEEEENS4_6LayoutISC_NS5_IJNSA_ILi0EEESS_SS_EEEEENS5_IJNS4_10UnderscoreESV_SV_EEEEENS4_13SM90_TMA_LOADENS4_14ComposedLayoutINS4_7SwizzleILi3ELi4ELi3EEENS4_18smem_ptr_flag_bitsILi16EEENSR_INS5_IJNSA_ILi8EEESF_EEENS5_IJSF_SB_EEEEEEEvNS4_8identityESY_S18_vS19_EENS_8epilogue10collective18CollectiveEpilogueINS1B_23Sm100TmaWarpSpecializedILi3ELi2ELi32ELb1ELb0EEEJSG_NS5_IJNSR_ISE_SB_EENSR_INSA_ILi32EEESB_EEEEESH_SI_SH_SI_NS1B_6fusion15FusionCallbacksIS1F_NS1K_13LinCombEltActINS1B_6thread7SigmoidESH_fSH_fLNS_15FloatRoundStyleE2EEESG_S1J_JEEENS4_5SM1004TMEM4LOAD26SM100_TMEM_LOAD_32dp32b32xESY_NSZ_INS10_ILi2ELi4ELi3EEES13_NSR_INS5_IJS14_S1H_EEENS5_IJS1H_SB_EEEEEEENS4_39AutoVectorizingCopyWithAssumedAlignmentILi128EEENS4_14SM90_TMA_STOREES20_S22_S22_EEEvvEEEEvNT_6ParamsE:
[----:B------:R-:W1:Y:S01]  /*0000*/  LDC R1, c[0x0][0x37c] ;  /* 0x0000df00ff017b82 */ /* 0x000e620000000800 */
[----:B------:R-:W2:Y:S01]  /*0010*/  S2R R121, SR_TID.X ;  /* 0x0000000000797919 */ /* 0x000ea20000002100 */
[----:B------:R-:W3:Y:S01]  /*0020*/  LDCU.64 UR6, c[0x0][0x890] ;  /* 0x00011200ff0677ac */ /* 0x000ee20008000a00 */
[----:B------:R-:W-:Y:S02]  /*0030*/  PRMT R100, RZ, 0x7610, R100 ;  /* 0x00007610ff647816 */ /* 0x000fe40000000064 */
[----:B------:R-:W-:Y:S01]  /*0040*/  ELECT P5, URZ, PT ;  /* 0x0000000000ff782f */ /* 0x000fe200038a0000 */
[----:B------:R-:W4:Y:S01]  /*0050*/  LDCU.64 UR38, c[0x0][0x358] ;  /* 0x00006b00ff2677ac */ /* 0x000f220008000a00 */
[----:B---3--:R-:W-:-:S04]  /*0060*/  UISETP.NE.U32.AND UP2, UPT, UR6, URZ, UPT ;  /* 0x000000ff0600728c */ /* 0x008fc8000bf45070 */
[----:B------:R-:W-:Y:S01]  /*0070*/  UISETP.NE.AND.EX UP2, UPT, UR7, URZ, UPT, UP2 ;  /* 0x000000ff0700728c */ /* 0x000fe2000bf45320 */
[----:B--2---:R-:W-:-:S05]  /*0080*/  SHF.R.U32.HI R124, RZ, 0x5, R121 ;  /* 0x00000005ff7c7819 */ /* 0x004fca0000011679 */
[----:B------:R-:W2:Y:S02]  /*0090*/  SHFL.IDX PT, R0, R124, RZ, 0x1f ;  /* 0x00001fff7c007589 */ /* 0x000ea400000e0000 */
[----:B--2---:R-:W-:Y:S01]  /*00a0*/  R2UR UR8, R0 ;  /* 0x00000000000872ca */ /* 0x004fe200000e0000 */
[----:B-1--4-:R-:W-:Y:S05]  /*00b0*/  BRA.U UP2, `(.L_x_0) ;  /* 0x00000001022c7547 */ /* 0x012fea000b800000 */
[----:B------:R-:W1:Y:S02]  /*00c0*/  LDCU.64 UR4, c[0x0][0x888] ;  /* 0x00011100ff0477ac */ /* 0x000e640008000a00 */
[----:B-1----:R-:W-:-:S04]  /*00d0*/  UISETP.NE.U32.AND UP0, UPT, UR4, URZ, UPT ;  /* 0x000000ff0400728c */ /* 0x002fc8000bf05070 */
[----:B------:R-:W-:-:S09]  /*00e0*/  UISETP.NE.AND.EX UP0, UPT, UR5, URZ, UPT, UP0 ;  /* 0x000000ff0500728c */ /* 0x000fd2000bf05300 */
[----:B------:R-:W-:Y:S05]  /*00f0*/  BRA.U !UP0, `(.L_x_1) ;  /* 0x0000000108107547 */ /* 0x000fea000b800000 */
[----:B------:R-:W1:Y:S02]  /*0100*/  LDC.64 R62, c[0x0][0x888] ;  /* 0x00022200ff3e7b82 */ /* 0x000e640000000a00 */
[----:B-1----:R1:W5:Y:S01]  /*0110*/  LDG.E R62, desc[UR38][R62.64] ;  /* 0x000000263e3e7981 */ /* 0x002362000c1e1900 */
[----:B------:R-:W-:Y:S01]  /*0120*/  HFMA2 R100, -RZ, RZ, 0, 5.9604644775390625e-08 ;  /* 0x00000001ff647431 */ /* 0x000fe200000001ff */
[----:B------:R-:W-:Y:S05]  /*0130*/  BRA `(.L_x_0) ;  /* 0x00000000000c7947 */ /* 0x000fea0003800000 */
.L_x_1:
[----:B------:R-:W1:Y:S01]  /*0140*/  LDCU UR4, c[0x0][0x880] ;  /* 0x00011000ff0477ac */ /* 0x000e620008000800 */
[----:B------:R-:W-:Y:S01]  /*0150*/  HFMA2 R100, -RZ, RZ, 0, 5.9604644775390625e-08 ;  /* 0x00000001ff647431 */ /* 0x000fe200000001ff */
[----:B-1----:R-:W-:-:S07]  /*0160*/  MOV R62, UR4 ;  /* 0x00000004003e7c02 */ /* 0x002fce0008000f00 */
.L_x_0:
[----:B------:R-:W2:Y:S02]  /*0170*/  LDCU.64 UR4, c[0x0][0x8b0] ;  /* 0x00011600ff0477ac */ /* 0x000ea40008000a00 */
[----:B--2---:R-:W-:-:S04]  /*0180*/  UISETP.NE.U32.AND UP0, UPT, UR4, URZ, UPT ;  /* 0x000000ff0400728c */ /* 0x004fc8000bf05070 */
[----:B------:R-:W-:-:S09]  /*0190*/  UISETP.NE.AND.EX UP0, UPT, UR5, URZ, UPT, UP0 ;  /* 0x000000ff0500728c */ /* 0x000fd2000bf05300 */
[----:B------:R-:W-:Y:S05]  /*01a0*/  BRA.U UP0, `(.L_x_2) ;  /* 0x0000000100247547 */ /* 0x000fea000b800000 */
[----:B------:R-:W2:Y:S02]  /*01b0*/  LDCU.64 UR4, c[0x0][0x8a8] ;  /* 0x00011500ff0477ac */ /* 0x000ea40008000a00 */
[----:B--2---:R-:W-:-:S04]  /*01c0*/  UISETP.NE.U32.AND UP0, UPT, UR4, URZ, UPT ;  /* 0x000000ff0400728c */ /* 0x004fc8000bf05070 */
[----:B------:R-:W-:-:S09]  /*01d0*/  UISETP.NE.AND.EX UP0, UPT, UR5, URZ, UPT, UP0 ;  /* 0x000000ff0500728c */ /* 0x000fd2000bf05300 */
[----:B------:R-:W-:Y:S05]  /*01e0*/  BRA.U !UP0, `(.L_x_3) ;  /* 0x00000001080c7547 */ /* 0x000fea000b800000 */
[----:B------:R-:W2:Y:S02]  /*01f0*/  LDC.64 R2, c[0x0][0x8a8] ;  /* 0x00022a00ff027b82 */ /* 0x000ea40000000a00 */
[----:B--2---:R2:W5:Y:S01]  /*0200*/  LDG.E R41, desc[UR38][R2.64] ;  /* 0x0000002602297981 */ /* 0x004562000c1e1900 */
[----:B------:R-:W-:Y:S05]  /*0210*/  BRA `(.L_x_2) ;  /* 0x0000000000087947 */ /* 0x000fea0003800000 */
.L_x_3:
[----:B------:R-:W2:Y:S02]  /*0220*/  LDCU UR4, c[0x0][0x8a0] ;  /* 0x00011400ff0477ac */ /* 0x000ea40008000800 */
[----:B--2---:R-:W-:Y:S02]  /*0230*/  MOV R41, UR4 ;  /* 0x0000000400297c02 */ /* 0x004fe40008000f00 */
.L_x_2:
[----:B------:R-:W-:Y:S01]  /*0240*/  IMAD.U32 R0, RZ, RZ, UR8 ;  /* 0x00000008ff007e24 */ /* 0x000fe2000f8e00ff */
[----:B------:R-:W-:Y:S04]  /*0250*/  BSSY.RECONVERGENT B0, `(.L_x_4) ;  /* 0x000000c000007945 */ /* 0x000fe80003800200 */
[C---:B------:R-:W-:Y:S02]  /*0260*/  ISETP.NE.OR P1, PT, R0.reuse, 0x1, !P5 ;  /* 0x000000010000780c */ /* 0x040fe40006f25670 */
[----:B------:R-:W-:-:S11]  /*0270*/  ISETP.NE.OR P0, PT, R0, 0x3, !P5 ;  /* 0x000000030000780c */ /* 0x000fd60006f05670 */
[----:B------:R-:W-:Y:S05]  /*0280*/  @P1 BRA `(.L_x_5) ;  /* 0x0000000000201947 */ /* 0x000fea0003800000 */
[----:B------:R-:W3:Y:S02]  /*0290*/  LDCU.64 UR4, c[0x0][0x348] ;  /* 0x00006900ff0477ac */ /* 0x000ee40008000a00 */
[----:B---3--:R-:W-:Y:S02]  /*02a0*/  UIADD3 UR10, UP1, UPT, UR4, 0x80, URZ ;  /* 0x00000080040a7890 */ /* 0x008fe4000ff3e0ff */
[----:B------:R-:W-:Y:S02]  /*02b0*/  UIADD3 UR4, UP0, UPT, UR4, 0x180, URZ ;  /* 0x0000018004047890 */ /* 0x000fe4000ff1e0ff */
[----:B------:R-:W-:Y:S02]  /*02c0*/  UIADD3.X UR11, UPT, UPT, URZ, UR5, URZ, UP1, !UPT ;  /* 0x00000005ff0b7290 */ /* 0x000fe40008ffe4ff */
[----:B------:R-:W-:-:S07]  /*02d0*/  UIADD3.X UR5, UPT, UPT, URZ, UR5, URZ, UP0, !UPT ;  /* 0x00000005ff057290 */ /* 0x000fce00087fe4ff */
[----:B------:R3:W-:Y:S02]  /*02e0*/  UTMACCTL.PF [UR10] ;  /* 0x000000000a0079b9 */ /* 0x0007e40008040000 */
[----:B------:R3:W-:Y:S02]  /*02f0*/  UTMACCTL.PF [UR4] ;  /* 0x00000000040079b9 */ /* 0x0007e40008040000 */
[----:B---3--:R-:W-:Y:S01]  /*0300*/  NOP ;  /* 0x0000000000007918 */ /* 0x008fe20000000000 */
.L_x_5:
[----:B------:R-:W-:Y:S05]  /*0310*/  BSYNC.RECONVERGENT B0 ;  /* 0x0000000000007941 */ /* 0x000fea0003800200 */
.L_x_4:
[----:B------:R-:W-:Y:S04]  /*0320*/  BSSY.RECONVERGENT B0, `(.L_x_6) ;  /* 0x000000a000007945 */ /* 0x000fe80003800200 */
        /* <DEDUP_REMOVED lines=9> */
.L_x_7:
[----:B------:R-:W-:Y:S05]  /*03c0*/  BSYNC.RECONVERGENT B0 ;  /* 0x0000000000007941 */ /* 0x000fea0003800200 */
.L_x_6:
[----:B------:R-:W3:Y:S01]  /*03d0*/  LDCU.64 UR4, c[0x0][0x888] ;  /* 0x00011100ff0477ac */ /* 0x000ee20008000a00 */
[----:B------:R-:W-:Y:S02]  /*03e0*/  UISETP.EQ.U32.AND UP1, UPT, UR6, URZ, UPT ;  /* 0x000000ff0600728c */ /* 0x000fe4000bf22070 */
[----:B------:R-:W-:Y:S02]  /*03f0*/  UPLOP3.LUT UP3, UPT, UPT, UPT, UPT, 0x40, 0x4 ;  /* 0x000000000004789c */ /* 0x000fe40003f6e870 */
[----:B---3--:R-:W-:-:S04]  /*0400*/  UISETP.NE.U32.AND UP0, UPT, UR4, URZ, UPT ;  /* 0x000000ff0400728c */ /* 0x008fc8000bf05070 */
[----:B------:R-:W-:-:S04]  /*0410*/  UISETP.NE.AND.EX UP0, UPT, UR5, URZ, UPT, UP0 ;  /* 0x000000ff0500728c */ /* 0x000fc8000bf05300 */
[----:B------:R-:W-:-:S04]  /*0420*/  UISETP.EQ.OR.EX UP4, UPT, UR7, URZ, !UP0, UP1 ;  /* 0x000000ff0700728c */ /* 0x000fc8000c782710 */
[----:B------:R-:W-:-:S05]  /*0430*/  UP2UR UR43, UPR, URZ, 0x10 ;  /* 0x00000010ff2b7883 */ /* 0x000fca0008000000 */
[----:B------:R-:W-:Y:S07]  /*0440*/  BRA.U !UP4, `(.L_x_8) ;  /* 0x000000010c147547 */ /* 0x000fee000b800000 */
[----:B------:R-:W-:Y:S01]  /*0450*/  PLOP3.LUT P1, PT, PT, PT, UP2, 0x80, 0x8 ;  /* 0x000000000008781c */ /* 0x000fe20003f2f028 */
[----:B------:R-:W-:-:S12]  /*0460*/  UPLOP3.LUT UP3, UPT, UPT, UPT, UP0, 0x40, 0x4 ;  /* 0x000000000004789c */ /* 0x000fd80003f6e800 */
[----:B-----5:R-:W-:-:S13]  /*0470*/  @!P1 FSETP.EQ.AND P0, PT, R62, RZ, PT ;  /* 0x000000ff3e00920b */ /* 0x020fda0003f02000 */
[----:B------:R-:W-:Y:S01]  /*0480*/  @!P1 VOTEU.ANY UP1, P0 ;  /* 0x0000000000ff9886 */ /* 0x000fe20000020100 */
[----:B------:R-:W-:-:S11]  /*0490*/  @!UP2 UPLOP3.LUT UP3, UPT, UPT, UPT, UP1, 0x80, 0x8 ;  /* 0x000000000008a89c */ /* 0x000fd60003f6f010 */
.L_x_8:
[----:B--2---:R-:W2:Y:S01]  /*04a0*/  SHFL.IDX PT, R2, R124, RZ, 0x1f ;  /* 0x00001fff7c027589 */ /* 0x004ea200000e0000 */
[----:B------:R-:W-:-:S04]  /*04b0*/  UISETP.NE.AND UP1, UPT, UR8, 0x2, UPT ;  /* 0x000000020800788c */ /* 0x000fc8000bf25270 */
[----:B------:R-:W-:Y:S01]  /*04c0*/  USEL UR5, URZ, 0x1, UP1 ;  /* 0x00000001ff057887 */ /* 0x000fe20008800000 */
[----:B--2---:R-:W-:-:S13]  /*04d0*/  ISETP.NE.AND P0, PT, R2, RZ, PT ;  /* 0x000000ff0200720c */ /* 0x004fda0003f05270 */
[----:B------:R-:W-:Y:S05]  /*04e0*/  @P0 BRA `(.L_x_9) ;  /* 0x0000000000680947 */ /* 0x000fea0003800000 */
[----:B------:R-:W2:Y:S01]  /*04f0*/  S2UR UR6, SR_CgaCtaId ;  /* 0x00000000000679c3 */ /* 0x000ea20000008800 */
[----:B------:R-:W-:Y:S01]  /*0500*/  UMOV UR7, 0x400 ;  /* 0x0000040000077882 */ /* 0x000fe20000000000 */
[----:B------:R-:W-:Y:S01]  /*0510*/  UMOV UR4, 0x1 ;  /* 0x0000000100047882 */ /* 0x000fe20000000000 */
[----:B------:R-:W-:Y:S01]  /*0520*/  ELECT P0, URZ, PT ;  /* 0x0000000000ff782f */ /* 0x000fe20003800000 */
[----:B------:R-:W-:-:S04]  /*0530*/  UIADD3 UR10, UPT, UPT, -UR4, 0x100000, URZ ;  /* 0x00100000040a7890 */ /* 0x000fc8000fffe1ff */
[----:B------:R-:W-:Y:S02]  /*0540*/  USHF.L.U32 UR11, UR10, 0xb, URZ ;  /* 0x0000000b0a0b7899 */ /* 0x000fe400080006ff */
[----:B------:R-:W-:Y:S02]  /*0550*/  USHF.L.U32 UR10, UR10, 0x1, URZ ;  /* 0x000000010a0a7899 */ /* 0x000fe400080006ff */
[----:B--2---:R-:W-:Y:S01]  /*0560*/  ULEA UR6, UR6, UR7, 0x18 ;  /* 0x0000000706067291 */ /* 0x004fe2000f8ec0ff */
[----:B------:R-:W2:Y:S11]  /*0570*/  FENCE.VIEW.ASYNC.S ;  /* 0x00000000000073c6 */ /* 0x000eb60000000000 */
[----:B--2---:R2:W3:Y:S01]  /*0580*/  SYNCS.EXCH.64 URZ, [UR6], UR10 ;  /* 0x0000000a06ff75b2 */ /* 0x0044e20008000100 */
[----:B------:R2:W4:Y:S01]  /*0590*/  SYNCS.EXCH.64 URZ, [UR6+0x40], UR10 ;  /* 0x0000400a06ff75b2 */ /* 0x0005220008000100 */
[----:B------:R2:W1:Y:S01]  /*05a0*/  SYNCS.EXCH.64 URZ, [UR6+0x8], UR10 ;  /* 0x0000080a06ff75b2 */ /* 0x0004620008000100 */
        /* <DEDUP_REMOVED lines=12> */
[----:B------:R2:W1:Y:S02]  /*0670*/  SYNCS.EXCH.64 URZ, [UR6+0x78], UR10 ;  /* 0x0000780a06ff75b2 */ /* 0x0004640008000100 */
[----:B--2---:R-:W-:Y:S01]  /*0680*/  NOP ;  /* 0x0000000000007918 */ /* 0x004fe20000000000 */
.L_x_9:
[----:B------:R-:W2:Y:S01]  /*0690*/  SHFL.IDX PT, R2, R124, RZ, 0x1f ;  /* 0x00001fff7c027589 */ /* 0x000ea200000e0000 */
[----:B------:R-:W-:Y:S01]  /*06a0*/  NOP ;  /* 0x0000000000007918 */ /* 0x000fe20000000000 */
[----:B--2---:R-:W-:-:S13]  /*06b0*/  ISETP.NE.AND P0, PT, R2, 0x1, PT ;  /* 0x000000010200780c */ /* 0x004fda0003f05270 */
[----:B------:R-:W-:Y:S05]  /*06c0*/  @P0 BRA `(.L_x_10) ;  /* 0x0000000000500947 */ /* 0x000fea0003800000 */
[----:B------:R-:W2:Y:S01]  /*06d0*/  S2UR UR7, SR_CgaCtaId ;  /* 0x00000000000779c3 */ /* 0x000ea20000008800 */
[----:B------:R-:W-:Y:S01]  /*06e0*/  UMOV UR9, 0x400 ;  /* 0x0000040000097882 */ /* 0x000fe20000000000 */
[----:B------:R-:W-:Y:S01]  /*06f0*/  UMOV UR6, 0x20 ;  /* 0x0000002000067882 */ /* 0x000fe20000000000 */
[----:B------:R-:W-:Y:S01]  /*0700*/  UMOV UR4, 0x80 ;  /* 0x0000008000047882 */ /* 0x000fe20000000000 */
[----:B------:R-:W-:-:S04]  /*0710*/  UIADD3 UR10, UPT, UPT, -UR6, 0x100000, URZ ;  /* 0x00100000060a7890 */ /* 0x000fc8000fffe1ff */
[----:B------:R-:W-:Y:S02]  /*0720*/  USHF.L.U32 UR11, UR10, 0xb, URZ ;  /* 0x0000000b0a0b7899 */ /* 0x000fe400080006ff */
[----:B------:R-:W-:Y:S02]  /*0730*/  USHF.L.U32 UR10, UR10, 0x1, URZ ;  /* 0x000000010a0a7899 */ /* 0x000fe400080006ff */
[----:B------:R-:W-:-:S04]  /*0740*/  UIADD3 UR12, UPT, UPT, -UR4, 0x100000, URZ ;  /* 0x00100000040c7890 */ /* 0x000fc8000fffe1ff */
[----:B------:R-:W-:Y:S02]  /*0750*/  USHF.L.U32 UR13, UR12, 0xb, URZ ;  /* 0x0000000b0c0d7899 */ /* 0x000fe400080006ff */
[----:B------:R-:W-:Y:S01]  /*0760*/  USHF.L.U32 UR12, UR12, 0x1, URZ ;  /* 0x000000010c0c7899 */ /* 0x000fe200080006ff */
[----:B------:R-:W-:Y:S01]  /*0770*/  ELECT P0, URZ, PT ;  /* 0x0000000000ff782f */ /* 0x000fe20003800000 */
[----:B--2---:R-:W-:Y:S01]  /*0780*/  ULEA UR7, UR7, UR9, 0x18 ;  /* 0x0000000907077291 */ /* 0x004fe2000f8ec0ff */
[----:B------:R-:W2:Y:S11]  /*0790*/  FENCE.VIEW.ASYNC.S ;  /* 0x00000000000073c6 */ /* 0x000eb60000000000 */
[----:B--2---:R2:W1:Y:S01]  /*07a0*/  SYNCS.EXCH.64 URZ, [UR7+0x80], UR10 ;  /* 0x0000800a07ff75b2 */ /* 0x0044620008000100 */
[----:B------:R2:W1:Y:S01]  /*07b0*/  SYNCS.EXCH.64 URZ, [UR7+0x98], UR12 ;  /* 0x0000980c07ff75b2 */ /* 0x0004620008000100 */
[----:B------:R2:W1:Y:S01]  /*07c0*/  SYNCS.EXCH.64 URZ, [UR7+0x88], UR10 ;  /* 0x0000880a07ff75b2 */ /* 0x0004620008000100 */
[----:B------:R2:W1:Y:S01]  /*07d0*/  SYNCS.EXCH.64 URZ, [UR7+0xa0], UR12 ;  /* 0x0000a00c07ff75b2 */ /* 0x0004620008000100 */
[----:B------:R2:W1:Y:S01]  /*07e0*/  SYNCS.EXCH.64 URZ, [UR7+0x90], UR10 ;  /* 0x0000900a07ff75b2 */ /* 0x0004620008000100 */
[----:B------:R2:W1:Y:S01]  /*07f0*/  SYNCS.EXCH.64 URZ, [UR7+0xa8], UR12 ;  /* 0x0000a80c07ff75b2 */ /* 0x0004620008000100 */
[----:B------:R-:W-:Y:S01]  /*0800*/  NOP ;  /* 0x0000000000007918 */ /* 0x000fe20000000000 */
.L_x_10:
[----:B------:R-:W3:Y:S01]  /*0810*/  SHFL.IDX PT, R2, R124, RZ, 0x1f ;  /* 0x00001fff7c027589 */ /* 0x000ee200000e0000 */
[----:B------:R-:W-:Y:S01]  /*0820*/  NOP ;  /* 0x0000000000007918 */ /* 0x000fe20000000000 */
[----:B---3--:R-:W-:-:S13]  /*0830*/  ISETP.NE.AND P0, PT, R2, 0x3, PT ;  /* 0x000000030200780c */ /* 0x008fda0003f05270 */
[----:B------:R-:W-:Y:S05]  /*0840*/  @P0 BRA `(.L_x_11) ;  /* 0x0000000000300947 */ /* 0x000fea0003800000 */
[----:B------:R-:W3:Y:S01]  /*0850*/  S2UR UR6, SR_CgaCtaId ;  /* 0x00000000000679c3 */ /* 0x000ee20000008800 */
[----:B--2---:R-:W-:Y:S01]  /*0860*/  UMOV UR7, 0x400 ;  /* 0x0000040000077882 */ /* 0x004fe20000000000 */
[----:B------:R-:W-:Y:S01]  /*0870*/  UMOV UR4, 0x20 ;  /* 0x0000002000047882 */ /* 0x000fe20000000000 */
[----:B------:R-:W-:Y:S01]  /*0880*/  ELECT P0, URZ, PT ;  /* 0x0000000000ff782f */ /* 0x000fe20003800000 */
[----:B------:R-:W-:-:S04]  /*0890*/  UIADD3 UR10, UPT, UPT, -UR4, 0x100000, URZ ;  /* 0x00100000040a7890 */ /* 0x000fc8000fffe1ff */
[----:B------:R-:W-:Y:S02]  /*08a0*/  USHF.L.U32 UR11, UR10, 0xb, URZ ;  /* 0x0000000b0a0b7899 */ /* 0x000fe400080006ff */
[----:B------:R-:W-:Y:S02]  /*08b0*/  USHF.L.U32 UR10, UR10, 0x1, URZ ;  /* 0x000000010a0a7899 */ /* 0x000fe400080006ff */
[----:B---3--:R-:W-:Y:S01]  /*08c0*/  ULEA UR6, UR6, UR7, 0x18 ;  /* 0x0000000706067291 */ /* 0x008fe2000f8ec0ff */
[----:B------:R-:W2:Y:S11]  /*08d0*/  FENCE.VIEW.ASYNC.S ;  /* 0x00000000000073c6 */ /* 0x000eb60000000000 */
[----:B--2---:R3:W2:Y:S01]  /*08e0*/  SYNCS.EXCH.64 URZ, [UR6+0xb0], UR10 ;  /* 0x0000b00a06ff75b2 */ /* 0x0046a20008000100 */
[----:B------:R3:W1:Y:S02]  /*08f0*/  SYNCS.EXCH.64 URZ, [UR6+0xb8], UR10 ;  /* 0x0000b80a06ff75b2 */ /* 0x0006640008000100 */
[----:B---3--:R-:W-:Y:S01]  /*0900*/  NOP ;  /* 0x0000000000007918 */ /* 0x008fe20000000000 */
.L_x_11:
[----:B------:R-:W3:Y:S01]  /*0910*/  SHFL.IDX PT, R2, R124, RZ, 0x1f ;  /* 0x00001fff7c027589 */ /* 0x000ee200000e0000 */
[----:B------:R-:W-:Y:S01]  /*0920*/  NOP ;  /* 0x0000000000007918 */ /* 0x000fe20000000000 */
[----:B---3--:R-:W-:-:S13]  /*0930*/  ISETP.NE.AND P0, PT, R2, 0x4, PT ;  /* 0x000000040200780c */ /* 0x008fda0003f05270 */
[----:B------:R-:W-:Y:S05]  /*0940*/  @P0 BRA `(.L_x_12) ;  /* 0x00000000004c0947 */ /* 0x000fea0003800000 */
[----:B------:R-:W3:Y:S01]  /*0950*/  S2UR UR6, SR_CgaCtaId ;  /* 0x00000000000679c3 */ /* 0x000ee20000008800 */
[----:B------:R-:W-:Y:S01]  /*0960*/  UMOV UR9, 0xe0 ;  /* 0x000000e000097882 */ /* 0x000fe20000000000 */
[----:B--2---:R-:W-:Y:S01]  /*0970*/  UMOV UR7, 0x400 ;  /* 0x0000040000077882 */ /* 0x004fe20000000000 */
[----:B------:R-:W-:Y:S01]  /*0980*/  USEL UR9, UR9, 0x100, UP3 ;  /* 0x0000010009097887 */ /* 0x000fe20009800000 */
[----:B------:R-:W-:Y:S01]  /*0990*/  UMOV UR4, 0x1 ;  /* 0x0000000100047882 */ /* 0x000fe20000000000 */
[----:B------:R-:W-:Y:S01]  /*09a0*/  ELECT P0, URZ, PT ;  /* 0x0000000000ff782f */ /* 0x000fe20003800000 */
[----:B------:R-:W-:-:S04]  /*09b0*/  UIADD3 UR10, UPT, UPT, -UR4, 0x100000, URZ ;  /* 0x00100000040a7890 */ /* 0x000fc8000fffe1ff */
[----:B------:R-:W-:Y:S02]  /*09c0*/  USHF.L.U32 UR11, UR10, 0xb, URZ ;  /* 0x0000000b0a0b7899 */ /* 0x000fe400080006ff */
[----:B------:R-:W-:Y:S02]  /*09d0*/  USHF.L.U32 UR10, UR10, 0x1, URZ ;  /* 0x000000010a0a7899 */ /* 0x000fe400080006ff */
[----:B------:R-:W-:-:S04]  /*09e0*/  UIADD3 UR12, UPT, UPT, -UR9, 0x100000, URZ ;  /* 0x00100000090c7890 */ /* 0x000fc8000fffe1ff */
[----:B------:R-:W-:Y:S02]  /*09f0*/  USHF.L.U32 UR13, UR12, 0xb, URZ ;  /* 0x0000000b0c0d7899 */ /* 0x000fe400080006ff */
[----:B------:R-:W-:Y:S02]  /*0a00*/  USHF.L.U32 UR12, UR12, 0x1, URZ ;  /* 0x000000010c0c7899 */ /* 0x000fe400080006ff */
[----:B---3--:R-:W-:Y:S01]  /*0a10*/  ULEA UR6, UR6, UR7, 0x18 ;  /* 0x0000000706067291 */ /* 0x008fe2000f8ec0ff */
[----:B------:R-:W2:Y:S11]  /*0a20*/  FENCE.VIEW.ASYNC.S ;  /* 0x00000000000073c6 */ /* 0x000eb60000000000 */
[----:B--2---:R3:W2:Y:S01]  /*0a30*/  SYNCS.EXCH.64 URZ, [UR6+0xc0], UR10 ;  /* 0x0000c00a06ff75b2 */ /* 0x0046a20008000100 */
[----:B------:R3:W1:Y:S01]  /*0a40*/  SYNCS.EXCH.64 URZ, [UR6+0xd0], UR12 ;  /* 0x0000d00c06ff75b2 */ /* 0x0006620008000100 */
[----:B------:R3:W1:Y:S01]  /*0a50*/  SYNCS.EXCH.64 URZ, [UR6+0xc8], UR10 ;  /* 0x0000c80a06ff75b2 */ /* 0x0006620008000100 */
[----:B------:R3:W1:Y:S02]  /*0a60*/  SYNCS.EXCH.64 URZ, [UR6+0xd8], UR12 ;  /* 0x0000d80c06ff75b2 */ /* 0x0006640008000100 */
[----:B---3--:R-:W-:Y:S01]  /*0a70*/  NOP ;  /* 0x0000000000007918 */ /* 0x008fe20000000000 */
.L_x_12:
[----:B------:R-:W3:Y:S01]  /*0a80*/  SHFL.IDX PT, R2, R124, RZ, 0x1f ;  /* 0x00001fff7c027589 */ /* 0x000ee200000e0000 */
[----:B------:R-:W-:Y:S01]  /*0a90*/  NOP ;  /* 0x0000000000007918 */ /* 0x000fe20000000000 */
[----:B---3--:R-:W-:-:S13]  /*0aa0*/  ISETP.NE.AND P0, PT, R2, 0x5, PT ;  /* 0x000000050200780c */ /* 0x008fda0003f05270 */
[----:B------:R-:W-:Y:S05]  /*0ab0*/  @P0 BRA `(.L_x_13) ;  /* 0x0000000000580947 */ /* 0x000fea0003800000 */
[----:B--2---:R-:W2:Y:S01]  /*0ac0*/  S2UR UR7, SR_CgaCtaId ;  /* 0x00000000000779c3 */ /* 0x004ea20000008800 */
        /* <DEDUP_REMOVED lines=12> */
[----:B--2---:R3:W2:Y:S01]  /*0b90*/  SYNCS.EXCH.64 URZ, [UR7+0xe0], UR10 ;  /* 0x0000e00a07ff75b2 */ /* 0x0046a20008000100 */
[----:B------:R3:W1:Y:S01]  /*0ba0*/  SYNCS.EXCH.64 URZ, [UR7+0x100], UR12 ;  /* 0x0001000c07ff75b2 */ /* 0x0006620008000100 */
[----:B------:R3:W1:Y:S01]  /*0bb0*/  SYNCS.EXCH.64 URZ, [UR7+0xe8], UR10 ;  /* 0x0000e80a07ff75b2 */ /* 0x0006620008000100 */
[----:B------:R3:W1:Y:S01]  /*0bc0*/  SYNCS.EXCH.64 URZ, [UR7+0x108], UR12 ;  /* 0x0001080c07ff75b2 */ /* 0x0006620008000100 */
[----:B------:R3:W1:Y:S01]  /*0bd0*/  SYNCS.EXCH.64 URZ, [UR7+0xf0], UR10 ;  /* 0x0000f00a07ff75b2 */ /* 0x0006620008000100 */
[----:B------:R3:W1:Y:S01]  /*0be0*/  SYNCS.EXCH.64 URZ, [UR7+0x110], UR12 ;  /* 0x0001100c07ff75b2 */ /* 0x0006620008000100 */
[----:B------:R3:W1:Y:S01]  /*0bf0*/  SYNCS.EXCH.64 URZ, [UR7+0xf8], UR10 ;  /* 0x0000f80a07ff75b2 */ /* 0x0006620008000100 */
[----:B------:R3:W1:Y:S02]  /*0c00*/  SYNCS.EXCH.64 URZ, [UR7+0x118], UR12 ;  /* 0x0001180c07ff75b2 */ /* 0x0006640008000100 */
[----:B---3--:R-:W-:Y:S01]  /*0c10*/  NOP ;  /* 0x0000000000007918 */ /* 0x008fe20000000000 */
.L_x_13:
        /* <DEDUP_REMOVED lines=18> */
.L_x_14:
[----:B------:R-:W3:Y:S01]  /*0d40*/  S2UR UR6, SR_CTAID.X ;  /* 0x00000000000679c3 */ /* 0x000ee20000002500 */
[----:B------:R-:W-:-:S05]  /*0d50*/  CS2R.32 R83, SR_CgaSize ;  /* 0x0000000000537805 */ /* 0x000fca0000008a00 */
[----:B------:R-:W-:-:S05]  /*0d60*/  IMAD R83, R83, -0xa0, RZ ;  /* 0xffffff6053537824 */ /* 0x000fca00078e02ff */
[----:B------:R-:W-:-:S14]  /*0d70*/  R2UR UR9, R83 ;  /* 0x00000000530972ca */ /* 0x000fdc00000e0000 */
[----:B------:R-:W4:Y:S01]  /*0d80*/  LDCU UR9, c[0x0][UR9+0x2b0] ;  /* 0x00005600090977ac */ /* 0x000f220008000800 */
[----:B------:R-:W-:Y:S01]  /*0d90*/  NOP ;  /* 0x0000000000007918 */ /* 0x000fe20000000000 */
[----:B------:R-:W-:-:S05]  /*0da0*/  CS2R.32 R83, SR_CgaSize ;  /* 0x0000000000537805 */ /* 0x000fca0000008a00 */
[----:B------:R-:W-:-:S05]  /*0db0*/  IMAD R83, R83, -0xa0, RZ ;  /* 0xffffff6053537824 */ /* 0x000fca00078e02ff */
[----:B--2---:R-:W-:-:S14]  /*0dc0*/  R2UR UR7, R83 ;  /* 0x00000000530772ca */ /* 0x004fdc00000e0000 */
[----:B------:R-:W2:Y:S01]  /*0dd0*/  LDCU UR7, c[0x0][UR7+0x2b4] ;  /* 0x00005680070777ac */ /* 0x000ea20008000800 */
[----:B------:R-:W1:Y:S08]  /*0de0*/  S2UR UR4, SR_CTAID.Y ;  /* 0x00000000000479c3 */ /* 0x000e700000002600 */
[----:B------:R-:W2:Y:S01]  /*0df0*/  LDC R10, c[0x0][0xb24] ;  /* 0x0002c900ff0a7b82 */ /* 0x000ea20000000800 */
[----:B---3--:R-:W-:-:S02]  /*0e00*/  I2FP.F32.U32 R83, UR6 ;  /* 0x0000000600537c45 */ /* 0x008fc40008201000 */
[----:B------:R-:W-:-:S05]  /*0e10*/  CS2R.32 R3, SR_CgaSize ;  /* 0x0000000000037805 */ /* 0x000fca0000008a00 */
[----:B------:R-:W-:-:S06]  /*0e20*/  IMAD R3, R3, -0xa0, RZ ;  /* 0xffffff6003037824 */ /* 0x000fcc00078e02ff */
[----:B------:R-:W3:Y:S01]  /*0e30*/  LDC R3, c[0x0][R3+0x2a0] ;  /* 0x0000a80003037b82 */ /* 0x000ee20000000800 */
[----:B------:R-:W-:Y:S01]  /*0e40*/  MOV R22, UR6 ;  /* 0x0000000600167c02 */ /* 0x000fe20008000f00 */
[----:B----4-:R-:W-:Y:S01]  /*0e50*/  FMUL R83, R83, UR9 ;  /* 0x0000000953537c20 */ /* 0x010fe20008400000 */
[----:B-1----:R-:W-:Y:S02]  /*0e60*/  I2FP.F32.U32 R82, UR4 ;  /* 0x0000000400527c45 */ /* 0x002fe40008201000 */
[----:B------:R-:W-:-:S05]  /*0e70*/  CS2R.32 R2, SR_CgaSize ;  /* 0x0000000000027805 */ /* 0x000fca0000008a00 */
[----:B------:R-:W-:-:S06]  /*0e80*/  IMAD R2, R2, -0xa0, RZ ;  /* 0xffffff6002027824 */ /* 0x000fcc00078e02ff */
[----:B------:R-:W1:Y:S01]  /*0e90*/  LDC R2, c[0x0][R2+0x2a4] ;  /* 0x0000a90002027b82 */ /* 0x000e620000000800 */
[----:B------:R-:W-:Y:S01]  /*0ea0*/  MOV R23, UR4 ;  /* 0x0000000400177c02 */ /* 0x000fe20008000f00 */
[----:B------:R-:W4:Y:S01]  /*0eb0*/  F2I.U32.TRUNC.NTZ R83, R83 ;  /* 0x0000005300537305 */ /* 0x000f22000020f000 */
[----:B--2---:R-:W-:-:S05]  /*0ec0*/  FMUL R82, R82, UR7 ;  /* 0x0000000752527c20 */ /* 0x004fca0008400000 */
[----:B------:R-:W-:Y:S01]  /*0ed0*/  BAR.SYNC.DEFER_BLOCKING 0x0 ;  /* 0x0000000000007b1d */ /* 0x000fe20000010000 */
[----:B------:R-:W-:-:S05]  /*0ee0*/  ISETP.GE.AND P0, PT, R10, 0x1, PT ;  /* 0x000000010a00780c */ /* 0x000fca0003f06270 */
[----:B------:R-:W2:Y:S02]  /*0ef0*/  F2I.U32.TRUNC.NTZ R82, R82 ;  /* 0x0000005200527305 */ /* 0x000ea4000020f000 */
[----:B------:R-:W1:Y:S01]  /*0f00*/  S2UR UR36, SR_CTAID.Z ;  /* 0x00000000002479c3 */ /* 0x000e620000002700 */
[----:B----4-:R-:W-:-:S05]  /*0f10*/  IADD3 R83, PT, PT, -R83, RZ, RZ ;  /* 0x000000ff53537210 */ /* 0x010fca0007ffe1ff */
[----:B---3--:R-:W-:Y:S01]  /*0f20*/  IMAD R83, R3, R83, UR6 ;  /* 0x0000000603537e24 */ /* 0x008fe2000f8e0253 */
[----:B--2---:R-:W-:-:S05]  /*0f30*/  IADD3 R82, PT, PT, -R82, RZ, RZ ;  /* 0x000000ff52527210 */ /* 0x004fca0007ffe1ff */
[----:B-1----:R-:W-:Y:S01]  /*0f40*/  IMAD R82, R2, R82, UR4 ;  /* 0x0000000402527e24 */ /* 0x002fe2000f8e0252 */
[----:B------:R-:W-:Y:S06]  /*0f50*/  @!P0 BRA `(.L_x_15) ;  /* 0x0000000000b88947 */ /* 0x000fec0003800000 */
[----:B------:R-:W1:Y:S01]  /*0f60*/  LDC.64 R4, c[0x0][0xb18] ;  /* 0x0002c600ff047b82 */ /* 0x000e620000000a00 */
[----:B------:R-:W-:-:S07]  /*0f70*/  ISETP.NE.AND P0, PT, R10, 0x1, PT ;  /* 0x000000010a00780c */ /* 0x000fce0003f05270 */
[----:B------:R-:W2:Y:S08]  /*0f80*/  LDC R9, c[0x0][0xb0c] ;  /* 0x0002c300ff097b82 */ /* 0x000eb00000000800 */
[----:B------:R-:W3:Y:S08]  /*0f90*/  LDC R12, c[0x0][0x370] ;  /* 0x0000dc00ff0c7b82 */ /* 0x000ef00000000800 */
[----:B------:R-:W4:Y:S01]  /*0fa0*/  LDC R11, c[0x0][0x374] ;  /* 0x0000dd00ff0b7b82 */ /* 0x000f220000000800 */
[----:B-1----:R-:W-:-:S07]  /*0fb0*/  ISETP.NE.AND P1, PT, R4, 0x1, PT ;  /* 0x000000010400780c */ /* 0x002fce0003f25270 */
[----:B------:R-:W3:Y:S01]  /*0fc0*/  LDC.64 R6, c[0x0][0xb10] ;  /* 0x0002c400ff067b82 */ /* 0x000ee20000000a00 */
[----:B--2---:R-:W-:-:S07]  /*0fd0*/  ISETP.NE.AND P2, PT, R9, 0x1, PT ;  /* 0x000000010900780c */ /* 0x004fce0003f45270 */
[----:B------:R-:W1:Y:S08]  /*0fe0*/  LDC R8, c[0x0][0xb20] ;  /* 0x0002c800ff087b82 */ /* 0x000e700000000800 */
[----:B------:R-:W2:Y:S01]  /*0ff0*/  LDC.64 R2, c[0x0][0xb28] ;  /* 0x0002ca00ff027b82 */ /* 0x000ea20000000a00 */
[----:B----4-:R-:W-:-:S04]  /*1000*/  IMAD.HI.U32 R13, R11, R5, RZ ;  /* 0x000000050b0d7227 */ /* 0x010fc800078e00ff */
[----:B------:R-:W-:-:S04]  /*1010*/  IMAD.HI.U32 R5, R23, R5, RZ ;  /* 0x0000000517057227 */ /* 0x000fc800078e00ff */
[----:B---3--:R-:W-:-:S05]  /*1020*/  IMAD.HI.U32 R14, R12, R6, RZ ;  /* 0x000000060c0e7227 */ /* 0x008fca00078e00ff */
[-C--:B------:R-:W-:Y:S01]  /*1030*/  @P2 SHF.R.U32.HI R12, RZ, R7.reuse, R14 ;  /* 0x00000007ff0c2219 */ /* 0x080fe2000001160e */
[C---:B------:R-:W-:Y:S01]  /*1040*/  IMAD.HI.U32 R14, R22.reuse, R6, RZ ;  /* 0x00000006160e7227 */ /* 0x040fe200078e00ff */
[-C--:B-1----:R-:W-:Y:S02]  /*1050*/  @P1 SHF.R.U32.HI R11, RZ, R8.reuse, R13 ;  /* 0x00000008ff0b1219 */ /* 0x082fe4000001160d */
[----:B------:R-:W-:Y:S02]  /*1060*/  SHF.R.U32.HI R5, RZ, R8, R5 ;  /* 0x00000008ff057219 */ /* 0x000fe40000011605 */
[----:B------:R-:W-:Y:S02]  /*1070*/  SHF.R.U32.HI R14, RZ, R7, R14 ;  /* 0x00000007ff0e7219 */ /* 0x000fe4000001160e */
[----:B------:R-:W-:Y:S01]  /*1080*/  SEL R5, R23, R5, !P1 ;  /* 0x0000000517057207 */ /* 0x000fe20004800000 */
[----:B--2---:R-:W-:Y:S01]  /*1090*/  IMAD.HI.U32 R13, R11, R2, RZ ;  /* 0x000000020b0d7227 */ /* 0x004fe200078e00ff */
[----:B------:R-:W-:-:S03]  /*10a0*/  SEL R14, R22, R14, !P2 ;  /* 0x0000000e160e7207 */ /* 0x000fc60005000000 */
[----:B------:R-:W-:Y:S01]  /*10b0*/  IMAD.HI.U32 R6, R12, R2, RZ ;  /* 0x000000020c067227 */ /* 0x000fe200078e00ff */
[----:B------:R-:W-:-:S04]  /*10c0*/  @P0 SHF.R.U32.HI R11, RZ, R3, R13 ;  /* 0x00000003ff0b0219 */ /* 0x000fc8000001160d */
[----:B------:R-:W-:Y:S01]  /*10d0*/  @P0 SHF.R.U32.HI R12, RZ, R3, R6 ;  /* 0x00000003ff0c0219 */ /* 0x000fe20000011606 */
[----:B------:R-:W-:-:S04]  /*10e0*/  IMAD R11, R11, R10, RZ ;  /* 0x0000000a0b0b7224 */ /* 0x000fc800078e02ff */
[----:B------:R-:W-:Y:S01]  /*10f0*/  IMAD R6, R12, R10, RZ ;  /* 0x0000000a0c067224 */ /* 0x000fe200078e02ff */
[----:B------:R-:W-:-:S04]  /*1100*/  ISETP.GE.AND P1, PT, R5, R11, PT ;  /* 0x0000000b0500720c */ /* 0x000fc80003f26270 */
[----:B------:R-:W-:Y:S01]  /*1110*/  ISETP.GE.OR P1, PT, R14, R6, P1 ;  /* 0x000000060e00720c */ /* 0x000fe20000f26670 */
[----:B------:R-:W-:-:S05]  /*1120*/  IMAD.HI.U32 R6, R5, R2, RZ ;  /* 0x0000000205067227 */ /* 0x000fca00078e00ff */
[----:B------:R-:W-:-:S04]  /*1130*/  SHF.R.U32.HI R6, RZ, R3, R6 ;  /* 0x00000003ff067219 */ /* 0x000fc80000011606 */
[----:B------:R-:W-:-:S03]  /*1140*/  SEL R6, R5, R6, !P0 ;  /* 0x0000000605067207 */ /* 0x000fc60004000000 */
[----:B------:R-:W-:Y:S01]  /*1150*/  @!P1 IMAD.HI.U32 R7, R14, R2, RZ ;  /* 0x000000020e079227 */ /* 0x000fe200078e00ff */
[----:B------:R-:W-:-:S04]  /*1160*/  IADD3 R2, PT, PT, -R6, RZ, RZ ;  /* 0x000000ff06027210 */ /* 0x000fc80007ffe1ff */
[----:B------:R-:W-:Y:S01]  /*1170*/  @!P1 SHF.R.U32.HI R3, RZ, R3, R7 ;  /* 0x00000003ff039219 */ /* 0x000fe20000011607 */
[----:B------:R-:W-:Y:S01]  /*1180*/  IMAD R2, R10, R2, R5 ;  /* 0x000000020a027224 */ /* 0x000fe200078e0205 */
[----:B------:R-:W-:Y:S02]  /*1190*/  IADD3 R7, PT, PT, -R5, RZ, RZ ;  /* 0x000000ff05077210 */ /* 0x000fe40007ffe1ff */
[----:B------:R-:W-:-:S03]  /*11a0*/  @!P1 SEL R3, R14, R3, !P0 ;  /* 0x000000030e039207 */ /* 0x000fc60004000000 */
[----:B------:R-:W-:Y:S02]  /*11b0*/  IMAD R7, R4, R7, R23 ;  /* 0x0000000704077224 */ /* 0x000fe400078e0217 */
[--C-:B------:R-:W-:Y:S02]  /*11c0*/  @!P1 IMAD.IADD R6, R6, 0x1, -R3.reuse ;  /* 0x0000000106069824 */ /* 0x100fe400078e0a03 */
[----:B------:R-:W-:Y:S01]  /*11d0*/  @!P1 IMAD R3, R2, R12, R3 ;  /* 0x0000000c02039224 */ /* 0x000fe200078e0203 */
[----:B------:R-:W-:Y:S01]  /*11e0*/  IADD3 R2, PT, PT, -R14, RZ, RZ ;  /* 0x000000ff0e027210 */ /* 0x000fe20007ffe1ff */
[----:B------:R-:W-:Y:S02]  /*11f0*/  @!P1 IMAD R5, R6, R10, R14 ;  /* 0x0000000a06059224 */ /* 0x000fe400078e020e */
[----:B------:R-:W-:Y:S02]  /*1200*/  @!P1 IMAD.MOV.U32 R14, RZ, RZ, R3 ;  /* 0x000000ffff0e9224 */ /* 0x000fe400078e0003 */
[----:B------:R-:W-:-:S02]  /*1210*/  IMAD R2, R9, R2, R22 ;  /* 0x0000000209027224 */ /* 0x000fc400078e0216 */
[----:B------:R-:W-:Y:S02]  /*1220*/  IMAD R23, R5, R4, R7 ;  /* 0x0000000405177224 */ /* 0x000fe400078e0207 */
[----:B------:R-:W-:Y:S02]  /*1230*/  IMAD R22, R14, R9, R2 ;  /* 0x000000090e167224 */ /* 0x000fe400078e0202 */
.L_x_15:
[----:B------:R-:W1:Y:S01]  /*1240*/  LDCU UR6, c[0x0][0xb30] ;  /* 0x00016600ff0677ac */ /* 0x000e620008000800 */
[----:B------:R-:W2:Y:S08]  /*1250*/  S2UR UR4, SR_CgaCtaId ;  /* 0x00000000000479c3 */ /* 0x000eb00000008800 */
[----:B------:R-:W3:Y:S01]  /*1260*/  LDC R36, c[0x0][0xb24] ;  /* 0x0002c900ff247b82 */ /* 0x000ee20000000800 */
[----:B-1----:R-:W-:-:S09]  /*1270*/  UISETP.NE.AND UP1, UPT, UR6, 0x1, UPT ;  /* 0x000000010600788c */ /* 0x002fd2000bf25270 */
[----:B--2---:R-:W-:Y:S05]  /*1280*/  BRA.U UP1, `(.L_x_16) ;  /* 0x0000000101407547 */ /* 0x004fea000b800000 */
[----:B------:R-:W1:Y:S08]  /*1290*/  LDC.64 R4, c[0x0][0xb10] ;  /* 0x0002c400ff047b82 */ /* 0x000e700000000a00 */
[----:B------:R-:W2:Y:S08]  /*12a0*/  LDC.64 R2, c[0x0][0xb18] ;  /* 0x0002c600ff027b82 */ /* 0x000eb00000000a00 */
[----:B------:R-:W4:Y:S08]  /*12b0*/  LDC R6, c[0x0][0xb20] ;  /* 0x0002c800ff067b82 */ /* 0x000f300000000800 */
[----:B------:R-:W3:Y:S01]  /*12c0*/  LDC R7, c[0x0][0xb0c] ;  /* 0x0002c300ff077b82 */ /* 0x000ee20000000800 */
[----:B-1----:R-:W-:-:S05]  /*12d0*/  IMAD.HI.U32 R4, R22, R4, RZ ;  /* 0x0000000416047227 */ /* 0x002fca00078e00ff */
[----:B------:R-:W-:Y:S01]  /*12e0*/  SHF.R.U32.HI R4, RZ, R5, R4 ;  /* 0x00000005ff047219 */ /* 0x000fe20000011604 */
[----:B--2---:R-:W-:Y:S01]  /*12f0*/  IMAD.HI.U32 R3, R23, R3, RZ ;  /* 0x0000000317037227 */ /* 0x004fe200078e00ff */
[----:B------:R-:W-:-:S04]  /*1300*/  ISETP.NE.AND P0, PT, R2, 0x1, PT ;  /* 0x000000010200780c */ /* 0x000fc80003f05270 */
[----:B----4-:R-:W-:-:S04]  /*1310*/  SHF.R.U32.HI R3, RZ, R6, R3 ;  /* 0x00000006ff037219 */ /* 0x010fc80000011603 */
[----:B------:R-:W-:Y:S02]  /*1320*/  SEL R3, R23, R3, !P0 ;  /* 0x0000000317037207 */ /* 0x000fe40004000000 */
[----:B---3--:R-:W-:-:S04]  /*1330*/  ISETP.NE.AND P1, PT, R7, 0x1, PT ;  /* 0x000000010700780c */ /* 0x008fc80003f25270 */
[----:B------:R-:W-:-:S05]  /*1340*/  SEL R4, R22, R4, !P1 ;  /* 0x0000000416047207 */ /* 0x000fca0004800000 */
[----:B------:R-:W-:Y:S02]  /*1350*/  IMAD.IADD R5, R3, 0x1, -R4 ;  /* 0x0000000103057824 */ /* 0x000fe400078e0a04 */
[----:B------:R-:W-:Y:S02]  /*1360*/  IMAD.IADD R3, R4, 0x1, -R3 ;  /* 0x0000000104037824 */ /* 0x000fe400078e0a03 */
[----:B------:R-:W-:Y:S02]  /*1370*/  IMAD R22, R5, R7, R22 ;  /* 0x0000000705167224 */ /* 0x000fe400078e0216 */
[----:B------:R-:W-:-:S07]  /*1380*/  IMAD R23, R3, R2, R23 ;  /* 0x0000000203177224 */ /* 0x000fce00078e0217 */
.L_x_16:
[----:B------:R-:W-:Y:S01]  /*1390*/  BAR.SYNC.DEFER_BLOCKING 0x0 ;  /* 0x0000000000007b1d */ /* 0x000fe20000010000 */
[----:B------:R-:W-:Y:S01]  /*13a0*/  UISETP.NE.AND UP1, UPT, UR8, 0x2, UPT ;  /* 0x000000020800788c */ /* 0x000fe2000bf25270 */
[----:B------:R-:W-:Y:S02]  /*13b0*/  ISETP.NE.OR P5, PT, R0, 0x2, !P5 ;  /* 0x000000020000780c */ /* 0x000fe40006fa5670 */
[----:B------:R-:W-:-:S06]  /*13c0*/  LOP3.LUT R2, R121, 0x1f, RZ, 0xc0, !PT ;  /* 0x0000001f79027812 */ /* 0x000fcc00078ec0ff */
[----:B------:R-:W-:Y:S05]  /*13d0*/  BRA.U UP1, `(.L_x_17) ;  /* 0x0000001101e87547 */ /* 0x000fea000b800000 */
[----:B------:R-:W1:Y:S01]  /*13e0*/  LDCU UR14, c[0x0][0x38c] ;  /* 0x00007180ff0e77ac */ /* 0x000e620008000800 */
[----:B------:R-:W2:Y:S01]  /*13f0*/  LDC R8, c[0x0][0x370] ;  /* 0x0000dc00ff087b82 */ /* 0x000ea20000000800 */
[----:B------:R-:W-:Y:S01]  /*1400*/  HFMA2 R14, -RZ, RZ, 0, 0 ;  /* 0x00000000ff0e7431 */ /* 0x000fe200000001ff */
[----:B------:R-:W-:Y:S01]  /*1410*/  ISETP.EQ.OR P4, PT, R2, RZ, P5 ;  /* 0x000000ff0200720c */ /* 0x000fe20002f82670 */
[----:B------:R-:W-:Y:S01]  /*1420*/  IMAD.MOV.U32 R15, RZ, RZ, 0x1 ;  /* 0x00000001ff0f7424 */ /* 0x000fe200078e00ff */
[----:B------:R-:W-:Y:S01]  /*1430*/  CS2R R12, SRZ ;  /* 0x00000000000c7805 */ /* 0x000fe2000001ff00 */
[----:B------:R-:W-:Y:S01]  /*1440*/  IMAD.MOV.U32 R11, RZ, RZ, 0x1 ;  /* 0x00000001ff0b7424 */ /* 0x000fe200078e00ff */
[----:B------:R-:W4:Y:S02]  /*1450*/  LDCU.64 UR22, c[0x0][0x348] ;  /* 0x00006900ff1677ac */ /* 0x000f240008000a00 */
[----:B------:R-:W2:Y:S01]  /*1460*/  LDC R0, c[0x0][0x374] ;  /* 0x0000dd00ff007b82 */ /* 0x000ea20000000800 */
[----:B------:R-:W-:Y:S01]  /*1470*/  UMOV UR7, URZ ;  /* 0x000000ff00077c82 */ /* 0x000fe20008000000 */
[----:B-1----:R-:W-:-:S04]  /*1480*/  UIADD3 UR6, UPT, UPT, UR14, 0x3f, URZ ;  /* 0x0000003f0e067890 */ /* 0x002fc8000fffe0ff */
[----:B------:R-:W-:-:S04]  /*1490*/  USHF.R.S32.HI UR5, URZ, 0x1f, UR6 ;  /* 0x0000001fff057899 */ /* 0x000fc80008011406 */
[----:B------:R-:W-:-:S04]  /*14a0*/  ULEA.HI UR5, UR5, UR6, URZ, 0x6 ;  /* 0x0000000605057291 */ /* 0x000fc8000f8f30ff */
[----:B------:R-:W-:Y:S02]  /*14b0*/  USHF.R.S32.HI UR21, URZ, 0x6, UR5 ;  /* 0x00000006ff157899 */ /* 0x000fe40008011405 */
[----:B------:R-:W-:Y:S02]  /*14c0*/  UIADD3 UR5, UPT, UPT, UR14, -0x1, URZ ;  /* 0xffffffff0e057890 */ /* 0x000fe4000fffe0ff */
[----:B------:R-:W-:Y:S02]  /*14d0*/  UISETP.LT.U32.AND UP0, UPT, UR21, 0x8, UPT ;  /* 0x000000081500788c */ /* 0x000fe4000bf01070 */
[----:B------:R-:W-:Y:S02]  /*14e0*/  UISETP.GE.U32.AND UP1, UPT, UR5, -0x7f, UPT ;  /* 0xffffff810500788c */ /* 0x000fe4000bf26070 */
[----:B------:R-:W-:Y:S02]  /*14f0*/  USEL UR15, UR21, 0x8, UP0 ;  /* 0x00000008150f7887 */ /* 0x000fe40008000000 */
[----:B------:R-:W-:-:S02]  /*1500*/  UIADD3 UR14, UPT, UPT, UR14, 0x7e, URZ ;  /* 0x0000007e0e0e7890 */ /* 0x000fc4000fffe0ff */
[----:B------:R-:W-:Y:S02]  /*1510*/  UIADD3 UR6, UPT, UPT, UR15, -0x1, URZ ;  /* 0xffffffff0f067890 */ /* 0x000fe4000fffe0ff */
[----:B------:R-:W-:-:S03]  /*1520*/  UIADD3 UR13, UPT, UPT, UR21, -UR15, URZ ;  /* 0x8000000f150d7290 */ /* 0x000fc6000fffe0ff */
[----:B------:R-:W-:-:S04]  /*1530*/  @UP1 UIADD3 UR6, UPT, UPT, UR15, URZ, URZ ;  /* 0x000000ff0f061290 */ /* 0x000fc8000fffe0ff */
[----:B----4-:R-:W-:-:S12]  /*1540*/  UIADD3 UR6, UPT, UPT, UR6, 0x1, URZ ;  /* 0x0000000106067890 */ /* 0x010fd8000fffe0ff */
.L_x_35:
[----:B------:R-:W-:Y:S01]  /*1550*/  UISETP.NE.AND UP0, UPT, UR4, URZ, UPT ;  /* 0x000000ff0400728c */ /* 0x000fe2000bf05270 */
[----:B------:R-:W1:Y:S08]  /*1560*/  S2UR UR4, SR_CgaCtaId ;  /* 0x00000000000479c3 */ /* 0x000e700000008800 */
[----:B------:R-:W-:Y:S05]  /*1570*/  BRA.U UP0, `(.L_x_18) ;  /* 0x0000000100347547 */ /* 0x000fea000b800000 */
[----:B------:R-:W4:Y:S01]  /*1580*/  S2R R2, SR_CgaCtaId ;  /* 0x0000000000027919 */ /* 0x000f220000008800 */
[----:B------:R-:W-:-:S04]  /*1590*/  MOV R3, 0x400 ;  /* 0x0000040000037802 */ /* 0x000fc80000000f00 */
[----:B----4-:R-:W-:Y:S02]  /*15a0*/  LEA R2, R2, R3, 0x18 ;  /* 0x0000000302027211 */ /* 0x010fe400078ec0ff */
[----:B------:R-:W-:-:S03]  /*15b0*/  SHF.L.U32 R3, R11, 0x1f, RZ ;  /* 0x0000001f0b037819 */ /* 0x000fc600000006ff */
[----:B------:R-:W-:-:S04]  /*15c0*/  IMAD R2, R12, 0x8, R2 ;  /* 0x000000080c027824 */ /* 0x000fc800078e0202 */
[----:B------:R-:W4:Y:S02]  /*15d0*/  SYNCS.PHASECHK.TRANS64.TRYWAIT P0, [R2+URZ+0x130], R3 ;  /* 0x00013003020075a7 */ /* 0x000f2400080011ff */
[----:B----4-:R-:W-:Y:S05]  /*15e0*/  @!P0 BRA `(.L_x_19) ;  /* 0x0000008400d08947 */ /* 0x010fea0003800000 */
.L_x_212:
[----:B------:R-:W-:Y:S01]  /*15f0*/  VIADD R12, R12, 0x1 ;  /* 0x000000010c0c7836 */ /* 0x000fe20000000000 */
[----:B------:R4:W-:Y:S04]  /*1600*/  SYNCS.ARRIVE.TRANS64.A1T0 RZ, [R2+URZ+0x120], RZ ;  /* 0x000120ff02ff79a7 */ /* 0x0009e800081000ff */
[----:B------:R-:W-:-:S04]  /*1610*/  ISETP.NE.AND P0, PT, R12, 0x2, PT ;  /* 0x000000020c00780c */ /* 0x000fc80003f05270 */
[----:B------:R-:W-:Y:S02]  /*1620*/  SEL R12, R12, RZ, P0 ;  /* 0x000000ff0c0c7207 */ /* 0x000fe40000000000 */
[----:B----4-:R-:W-:-:S04]  /*1630*/  SEL R2, RZ, 0x1, P0 ;  /* 0x00000001ff027807 */ /* 0x010fc80000000000 */
[----:B------:R-:W-:-:S07]  /*1640*/  LOP3.LUT R11, R11, R2, RZ, 0x3c, !PT ;  /* 0x000000020b0b7212 */ /* 0x000fce00078e3cff */
.L_x_18:
[----:B------:R-:W-:Y:S01]  /*1650*/  UMOV UR5, 0x400 ;  /* 0x0000040000057882 */ /* 0x000fe20000000000 */
[----:B------:R-:W-:Y:S01]  /*1660*/  SHF.L.U32 R2, R15, 0x1f, RZ ;  /* 0x0000001f0f027819 */ /* 0x000fe200000006ff */
[----:B-1----:R-:W-:Y:S01]  /*1670*/  ULEA UR5, UR4, UR5, 0x18 ;  /* 0x0000000504057291 */ /* 0x002fe2000f8ec0ff */
[----:B------:R-:W-:Y:S01]  /*1680*/  R2UR UR35, R22 ;  /* 0x00000000162372ca */ /* 0x000fe200000e0000 */
[----:B------:R-:W-:Y:S01]  /*1690*/  UISETP.GE.U32.AND UP0, UPT, UR14, 0x7f, UPT ;  /* 0x0000007f0e00788c */ /* 0x000fe2000bf06070 */
[----:B------:R-:W-:Y:S01]  /*16a0*/  R2UR UR11, R23 ;  /* 0x00000000170b72ca */ /* 0x000fe200000e0000 */
[----:B------:R-:W-:Y:S01]  /*16b0*/  ULEA UR8, UR7, UR5, 0x3 ;  /* 0x0000000507087291 */ /* 0x000fe2000f8e18ff */
[----:B------:R-:W-:-:S08]  /*16c0*/  UMOV UR25, URZ ;  /* 0x000000ff00197c82 */ /* 0x000fd00008000000 */
[----:B------:R1:W4:Y:S01]  /*16d0*/  SYNCS.PHASECHK.TRANS64.TRYWAIT P0, [UR8+0x40], R2 ;  /* 0x00004002ff0075a7 */ /* 0x0003220008001108 */
[----:B------:R-:W-:Y:S02]  /*16e0*/  USHF.L.U32 UR35, UR35, 0x7, URZ ;  /* 0x0000000723237899 */ /* 0x000fe400080006ff */
[----:B------:R-:W-:Y:S01]  /*16f0*/  USHF.L.U32 UR11, UR11, 0x6, URZ ;  /* 0x000000060b0b7899 */ /* 0x000fe200080006ff */
[----:B------:R-:W-:Y:S11]  /*1700*/  BRA.U !UP0, `(.L_x_20) ;  /* 0x0000000108a87547 */ /* 0x000ff6000b800000 */
[----:B------:R-:W-:Y:S01]  /*1710*/  UMOV UR16, URZ ;  /* 0x000000ff00107c82 */ /* 0x000fe20008000000 */
[----:B------:R-:W-:-:S05]  /*1720*/  UMOV UR17, UR7 ;  /* 0x0000000700117c82 */ /* 0x000fca0008000000 */
.L_x_25:
[----:B-1----:R-:W-:Y:S01]  /*1730*/  ULEA UR33, UR17, UR5, 0x3 ;  /* 0x0000000511217291 */ /* 0x002fe2000f8e18ff */
[----:B----4-:R-:W-:Y:S01]  /*1740*/  @!P5 MOV R3, 0x6000 ;  /* 0x000060000003d802 */ /* 0x010fe20000000f00 */
[----:B----4-:R-:W-:Y:S10]  /*1750*/  @P0 BRA `(.L_x_21) ;  /* 0x00000000000c0947 */ /* 0x010ff40003800000 */
[----:B------:R-:W-:-:S04]  /*1760*/  SHF.L.U32 R4, R15, 0x1f, RZ ;  /* 0x0000001f0f047819 */ /* 0x000fc800000006ff */
[----:B------:R-:W4:Y:S02]  /*1770*/  SYNCS.PHASECHK.TRANS64.TRYWAIT P0, [UR33+0x40], R4 ;  /* 0x00004004ff0075a7 */ /* 0x000f240008001121 */
[----:B----4-:R-:W-:Y:S05]  /*1780*/  @!P0 BRA `(.L_x_22) ;  /* 0x00000084007c8947 */ /* 0x010fea0003800000 */
.L_x_21:
[----:B------:R4:W-:Y:S01]  /*1790*/  @!P5 SYNCS.ARRIVE.TRANS64 RZ, [UR33], R3 ;  /* 0x00000003ffffd9a7 */ /* 0x0009e20008000021 */
[----:B------:R-:W-:Y:S04]  /*17a0*/  BSSY.RECONVERGENT B0, `(.L_x_23) ;  /* 0x0000003000007945 */ /* 0x000fe80003800200 */
[----:B------:R-:W-:Y:S05]  /*17b0*/  @P4 BRA `(.L_x_24) ;  /* 0x0000000000044947 */ /* 0x000fea0003800000 */
[----:B------:R-:W-:Y:S05]  /*17c0*/  BPT.TRAP 0x1 ;  /* 0x000000040000795c */ /* 0x000fea0000300000 */
.L_x_24:
[----:B------:R-:W-:Y:S05]  /*17d0*/  BSYNC.RECONVERGENT B0 ;  /* 0x0000000000007941 */ /* 0x000fea0003800200 */
.L_x_23:
[----:B------:R-:W-:Y:S02]  /*17e0*/  UIADD3 UR7, UPT, UPT, UR17, 0x1, URZ ;  /* 0x0000000111077890 */ /* 0x000fe4000fffe0ff */
[----:B------:R-:W-:Y:S02]  /*17f0*/  ULEA UR32, UR17, UR5, 0xe ;  /* 0x0000000511207291 */ /* 0x000fe4000f8e70ff */
[----:B------:R-:W-:Y:S02]  /*1800*/  UISETP.NE.AND UP0, UPT, UR7, 0x8, UPT ;  /* 0x000000080700788c */ /* 0x000fe4000bf05270 */
[----:B------:R-:W-:Y:S02]  /*1810*/  UIADD3 UR28, UP1, UPT, UR22, 0x80, URZ ;  /* 0x00000080161c7890 */ /* 0x000fe4000ff3e0ff */
[----:B------:R-:W-:Y:S02]  /*1820*/  USEL UR9, URZ, 0x1, UP0 ;  /* 0x00000001ff097887 */ /* 0x000fe40008000000 */
[----:B------:R-:W-:-:S02]  /*1830*/  USEL UR7, UR7, URZ, UP0 ;  /* 0x000000ff07077287 */ /* 0x000fc40008000000 */
[----:B------:R-:W-:Y:S02]  /*1840*/  UIADD3 UR26, UP0, UPT, UR22, 0x180, URZ ;  /* 0x00000180161a7890 */ /* 0x000fe4000ff1e0ff */
[----:B------:R-:W-:Y:S01]  /*1850*/  ULEA UR8, UR7, UR5, 0x3 ;  /* 0x0000000507087291 */ /* 0x000fe2000f8e18ff */
[----:B------:R-:W-:Y:S01]  /*1860*/  LOP3.LUT R15, R15, UR9, RZ, 0x3c, !PT ;  /* 0x000000090f0f7c12 */ /* 0x000fe2000f8e3cff */
[----:B------:R-:W-:Y:S02]  /*1870*/  USHF.L.U32 UR34, UR16, 0x6, URZ ;  /* 0x0000000610227899 */ /* 0x000fe400080006ff */
[----:B------:R-:W-:Y:S01]  /*1880*/  UIADD3.X UR29, UPT, UPT, URZ, UR23, URZ, UP1, !UPT ;  /* 0x00000017ff1d7290 */ /* 0x000fe20008ffe4ff */
[----:B-1----:R-:W-:Y:S01]  /*1890*/  SHF.L.U32 R2, R15, 0x1f, RZ ;  /* 0x0000001f0f027819 */ /* 0x002fe200000006ff */
[----:B------:R-:W-:Y:S02]  /*18a0*/  UIADD3 UR32, UPT, UPT, UR32, 0x6400, URZ ;  /* 0x0000640020207890 */ /* 0x000fe4000fffe0ff */
[----:B------:R-:W-:Y:S01]  /*18b0*/  UIADD3.X UR27, UPT, UPT, URZ, UR23, URZ, UP0, !UPT ;  /* 0x00000017ff1b7290 */ /* 0x000fe200087fe4ff */
[----:B------:R1:W1:Y:S01]  /*18c0*/  SYNCS.PHASECHK.TRANS64.TRYWAIT P0, [UR8+0x40], R2 ;  /* 0x00004002ff0075a7 */ /* 0x0002620008001108 */
[----:B------:R-:W-:Y:S01]  /*18d0*/  ULEA UR8, UR17, UR5, 0xd ;  /* 0x0000000511087291 */ /* 0x000fe2000f8e68ff */
[----:B------:R-:W-:Y:S01]  /*18e0*/  UMOV UR18, 0x0 ;  /* 0x0000000000127882 */ /* 0x000fe20000000000 */
[----:B------:R-:W-:-:S02]  /*18f0*/  UMOV UR19, 0x10000000 ;  /* 0x1000000000137882 */ /* 0x000fc40000000000 */
[----:B------:R-:W-:Y:S01]  /*1900*/  UIADD3 UR8, UPT, UPT, UR8, 0x26400, URZ ;  /* 0x0002640008087890 */ /* 0x000fe2000fffe0ff */
[----:B------:R1:W-:Y:S01]  /*1910*/  UTMALDG.3D [UR32], [UR28], desc[UR18] ;  /* 0x000012201c0075b4 */ /* 0x0003e20008011000 */
[----:B------:R-:W-:Y:S01]  /*1920*/  UMOV UR12, UR36 ;  /* 0x00000024000c7c82 */ /* 0x000fe20008000000 */
[----:B------:R-:W-:Y:S01]  /*1930*/  UMOV UR9, UR33 ;  /* 0x0000002100097c82 */ /* 0x000fe20008000000 */
[----:B------:R-:W-:Y:S01]  /*1940*/  UMOV UR10, UR34 ;  /* 0x00000022000a7c82 */ /* 0x000fe20008000000 */
[----:B------:R-:W-:Y:S01]  /*1950*/  UIADD3 UR16, UPT, UPT, UR16, 0x1, URZ ;  /* 0x0000000110107890 */ /* 0x000fe2000fffe0ff */
[----:B------:R-:W-:Y:S01]  /*1960*/  UMOV UR25, UR6 ;  /* 0x0000000600197c82 */ /* 0x000fe20008000000 */
[----:B------:R-:W-:Y:S02]  /*1970*/  UMOV UR17, UR7 ;  /* 0x0000000700117c82 */ /* 0x000fe40008000000 */
[----:B------:R1:W-:Y:S01]  /*1980*/  UTMALDG.3D [UR8], [UR26], desc[UR18] ;  /* 0x000012081a0075b4 */ /* 0x0003e20008011000 */
[----:B------:R-:W-:-:S09]  /*1990*/  UISETP.NE.AND UP0, UPT, UR16, UR6, UPT ;  /* 0x000000061000728c */ /* 0x000fd2000bf05270 */
[----:B------:R-:W-:Y:S05]  /*19a0*/  BRA.U UP0, `(.L_x_25) ;  /* 0xfffffffd00607547 */ /* 0x000fea000b83ffff */
.L_x_20:
[----:B-1--4-:R-:W-:Y:S01]  /*19b0*/  PLOP3.LUT P0, PT, PT, PT, UP3, 0x80, 0x8 ;  /* 0x000000000008781c */ /* 0x012fe20003f0f038 */
[----:B------:R-:W-:Y:S01]  /*19c0*/  ULEA UR8, UR7, UR5, 0x3 ;  /* 0x0000000507087291 */ /* 0x000fe2000f8e18ff */
[----:B------:R-:W-:Y:S01]  /*19d0*/  SHF.L.U32 R2, R15, 0x1f, RZ ;  /* 0x0000001f0f027819 */ /* 0x000fe200000006ff */
[----:B------:R-:W-:-:S10]  /*19e0*/  UISETP.GT.AND UP0, UPT, UR21, UR15, UPT ;  /* 0x0000000f1500728c */ /* 0x000fd4000bf04270 */
[----:B------:R-:W-:Y:S01]  /*19f0*/  @!P0 SYNCS.ARRIVE.TRANS64.A1T0 RZ, [UR5+0xb8], RZ ;  /* 0x0000b8ffffff89a7 */ /* 0x000fe20008100005 */
[----:B------:R1:W4:Y:S01]  /*1a00*/  SYNCS.PHASECHK.TRANS64.TRYWAIT P0, [UR8+0x40], R2 ;  /* 0x00004002ff0075a7 */ /* 0x0003220008001108 */
[----:B------:R-:W-:Y:S05]  /*1a10*/  BRA.U !UP0, `(.L_x_26) ;  /* 0x0000000108ac7547 */ /* 0x000fea000b800000 */
[----:B------:R-:W-:Y:S01]  /*1a20*/  UIADD3 UR24, UPT, UPT, UR13, UR25, URZ ;  /* 0x000000190d187290 */ /* 0x000fe2000fffe0ff */
[----:B------:R-:W-:-:S11]  /*1a30*/  UMOV UR32, UR7 ;  /* 0x0000000700207c82 */ /* 0x000fd60008000000 */
.L_x_31:
[----:B-1----:R-:W-:Y:S01]  /*1a40*/  ULEA UR17, UR32, UR5, 0x3 ;  /* 0x0000000520117291 */ /* 0x002fe2000f8e18ff */
[----:B----4-:R-:W-:Y:S01]  /*1a50*/  @!P5 MOV R3, 0x6000 ;  /* 0x000060000003d802 */ /* 0x010fe20000000f00 */
[----:B----4-:R-:W-:Y:S10]  /*1a60*/  @P0 BRA `(.L_x_27) ;  /* 0x00000000000c0947 */ /* 0x010ff40003800000 */
[----:B------:R-:W-:-:S04]  /*1a70*/  SHF.L.U32 R4, R15, 0x1f, RZ ;  /* 0x0000001f0f047819 */ /* 0x000fc800000006ff */
[----:B------:R-:W4:Y:S02]  /*1a80*/  SYNCS.PHASECHK.TRANS64.TRYWAIT P0, [UR17+0x40], R4 ;  /* 0x00004004ff0075a7 */ /* 0x000f240008001111 */
[----:B----4-:R-:W-:Y:S05]  /*1a90*/  @!P0 BRA `(.L_x_28) ;  /* 0x0000008000d08947 */ /* 0x010fea0003800000 */
.L_x_27:
[----:B------:R4:W-:Y:S01]  /*1aa0*/  @!P5 SYNCS.ARRIVE.TRANS64 RZ, [UR17], R3 ;  /* 0x00000003ffffd9a7 */ /* 0x0009e20008000011 */
[----:B------:R-:W-:Y:S04]  /*1ab0*/  BSSY.RECONVERGENT B0, `(.L_x_29) ;  /* 0x0000003000007945 */ /* 0x000fe80003800200 */
[----:B------:R-:W-:Y:S05]  /*1ac0*/  @P4 BRA `(.L_x_30) ;  /* 0x0000000000044947 */ /* 0x000fea0003800000 */
[----:B------:R-:W-:Y:S05]  /*1ad0*/  BPT.TRAP 0x1 ;  /* 0x000000040000795c */ /* 0x000fea0000300000 */
.L_x_30:
[----:B------:R-:W-:Y:S05]  /*1ae0*/  BSYNC.RECONVERGENT B0 ;  /* 0x0000000000007941 */ /* 0x000fea0003800200 */
.L_x_29:
        /* <DEDUP_REMOVED lines=10> */
[----:B------:R-:W-:Y:S01]  /*1b90*/  UIADD3 UR16, UPT, UPT, UR16, 0x6400, URZ ;  /* 0x0000640010107890 */ /* 0x000fe2000fffe0ff */
[----:B-1----:R-:W-:Y:S01]  /*1ba0*/  SHF.L.U32 R2, R15, 0x1f, RZ ;  /* 0x0000001f0f027819 */ /* 0x002fe200000006ff */
[----:B------:R-:W-:Y:S02]  /*1bb0*/  UIADD3.X UR31, UPT, UPT, URZ, UR23, URZ, UP1, !UPT ;  /* 0x00000017ff1f7290 */ /* 0x000fe40008ffe4ff */
[----:B------:R-:W-:Y:S01]  /*1bc0*/  UIADD3.X UR29, UPT, UPT, URZ, UR23, URZ, UP0, !UPT ;  /* 0x00000017ff1d7290 */ /* 0x000fe200087fe4ff */
[----:B------:R1:W1:Y:S01]  /*1bd0*/  SYNCS.PHASECHK.TRANS64.TRYWAIT P0, [UR8+0x40], R2 ;  /* 0x00004002ff0075a7 */ /* 0x0002620008001108 */
[----:B------:R-:W-:Y:S01]  /*1be0*/  ULEA UR8, UR32, UR5, 0xd ;  /* 0x0000000520087291 */ /* 0x000fe2000f8e68ff */
[----:B------:R-:W-:Y:S01]  /*1bf0*/  UMOV UR26, 0x0 ;  /* 0x00000000001a7882 */ /* 0x000fe20000000000 */
[----:B------:R-:W-:-:S02]  /*1c00*/  UMOV UR27, 0x10000000 ;  /* 0x10000000001b7882 */ /* 0x000fc40000000000 */
[----:B------:R-:W-:Y:S01]  /*1c10*/  UIADD3 UR8, UPT, UPT, UR8, 0x26400, URZ ;  /* 0x0002640008087890 */ /* 0x000fe2000fffe0ff */
[----:B------:R-:W-:Y:S01]  /*1c20*/  UMOV UR19, UR35 ;  /* 0x0000002300137c82 */ /* 0x000fe20008000000 */
[----:B------:R-:W-:Y:S01]  /*1c30*/  UMOV UR20, UR36 ;  /* 0x0000002400147c82 */ /* 0x000fe20008000000 */
[----:B------:R-:W-:Y:S01]  /*1c40*/  UMOV UR12, UR36 ;  /* 0x00000024000c7c82 */ /* 0x000fe20008000000 */
[----:B------:R-:W-:Y:S01]  /*1c50*/  UMOV UR9, UR17 ;  /* 0x0000001100097c82 */ /* 0x000fe20008000000 */
[----:B------:R-:W-:Y:S01]  /*1c60*/  UMOV UR10, UR18 ;  /* 0x00000012000a7c82 */ /* 0x000fe20008000000 */
[----:B------:R1:W-:Y:S01]  /*1c70*/  UTMALDG.3D [UR16], [UR30], desc[UR26] ;  /* 0x00001a101e0075b4 */ /* 0x0003e20008011000 */
[----:B------:R-:W-:Y:S01]  /*1c80*/  UIADD3 UR25, UPT, UPT, UR25, 0x1, URZ ;  /* 0x0000000119197890 */ /* 0x000fe2000fffe0ff */
[----:B------:R-:W-:-:S03]  /*1c90*/  UMOV UR32, UR7 ;  /* 0x0000000700207c82 */ /* 0x000fc60008000000 */
[----:B------:R-:W-:Y:S01]  /*1ca0*/  UISETP.NE.AND UP0, UPT, UR25, UR24, UPT ;  /* 0x000000181900728c */ /* 0x000fe2000bf05270 */
[----:B------:R1:W-:Y:S08]  /*1cb0*/  UTMALDG.3D [UR8], [UR28], desc[UR26] ;  /* 0x00001a081c0075b4 */ /* 0x0003f00008011000 */
[----:B------:R-:W-:Y:S05]  /*1cc0*/  BRA.U UP0, `(.L_x_31) ;  /* 0xfffffffd005c7547 */ /* 0x000fea000b83ffff */
.L_x_26:
[C---:B-1----:R-:W-:Y:S01]  /*1cd0*/  LEA R2, R14.reuse, UR5, 0x3 ;  /* 0x000000050e027c11 */ /* 0x042fe2000f8e18ff */
[----:B------:R-:W-:Y:S01]  /*1ce0*/  NOP ;  /* 0x0000000000007918 */ /* 0x000fe20000000000 */
[----:B----4-:R-:W-:Y:S02]  /*1cf0*/  SHF.L.U32 R3, R13, 0x1f, RZ ;  /* 0x0000001f0d037819 */ /* 0x010fe400000006ff */
[----:B------:R-:W-:Y:S02]  /*1d00*/  LEA R4, R14, UR5, 0x4 ;  /* 0x000000050e047c11 */ /* 0x000fe4000f8e20ff */
[----:B------:R-:W1:Y:S02]  /*1d10*/  SYNCS.PHASECHK.TRANS64.TRYWAIT P0, [R2+URZ+0xc0], R3 ;  /* 0x0000c003020075a7 */ /* 0x000e6400080011ff */
[----:B-1----:R-:W-:Y:S05]  /*1d20*/  @!P0 BRA `(.L_x_32) ;  /* 0x0000008000448947 */ /* 0x002fea0003800000 */
.L_x_215:
[----:B------:R-:W4:Y:S01]  /*1d30*/  LDS.128 R4, [R4+0x150] ;  /* 0x0001500004047984 */ /* 0x000f220000000c00 */
[----:B---3--:R-:W-:Y:S01]  /*1d40*/  ISETP.GE.AND P0, PT, R36, 0x1, PT ;  /* 0x000000012400780c */ /* 0x008fe20003f06270 */
[----:B-1----:R-:W-:Y:S01]  /*1d50*/  VIADD R2, R2, 0xd0 ;  /* 0x000000d002027836 */ /* 0x002fe20000000000 */
[----:B------:R-:W-:Y:S01]  /*1d60*/  @!PT LDS RZ, [RZ] ;  /* 0x00000000fffff984 */ /* 0x000fe20000000800 */
[----:B------:R-:W-:Y:S01]  /*1d70*/  @!PT LDS RZ, [RZ] ;  /* 0x00000000fffff984 */ /* 0x000fe20000000800 */
[----:B------:R-:W-:Y:S01]  /*1d80*/  @!PT LDS RZ, [RZ] ;  /* 0x00000000fffff984 */ /* 0x000fe20000000800 */
[----:B------:R-:W-:Y:S01]  /*1d90*/  @!PT LDS RZ, [RZ] ;  /* 0x00000000fffff984 */ /* 0x000fe20000000800 */
[----:B------:R1:W-:Y:S06]  /*1da0*/  MEMBAR.ALL.CTA ;  /* 0x0000000000007992 */ /* 0x0003ec0000008000 */
[----:B-1----:R-:W1:Y:S01]  /*1db0*/  FENCE.VIEW.ASYNC.S ;  /* 0x00000000000073c6 */ /* 0x002e620000000000 */
[----:B------:R-:W-:-:S04]  /*1dc0*/  PRMT R2, RZ, 0x654, R2 ;  /* 0x00000654ff027816 */ /* 0x000fc80000000002 */
[----:B-1----:R1:W-:Y:S01]  /*1dd0*/  SYNCS.ARRIVE.TRANS64.RED.A1T0 RZ, [R2+URZ], RZ ;  /* 0x000000ff02ff79a7 */ /* 0x0023e200081004ff */
[----:B----4-:R-:W-:-:S13]  /*1de0*/  LOP3.LUT P2, RZ, R6, 0x1, RZ, 0xc0, !PT ;  /* 0x0000000106ff7812 */ /* 0x010fda000784c0ff */
[----:B------:R-:W-:Y:S01]  /*1df0*/  @P2 SHF.R.U32.HI R3, RZ, 0x10, R5 ;  /* 0x00000010ff032819 */ /* 0x000fe20000011605 */
[----:B------:R-:W-:Y:S01]  /*1e00*/  VOTEU.ANY UP0, P2 ;  /* 0x0000000000ff7886 */ /* 0x000fe20001000100 */
[----:B------:R-:W-:Y:S02]  /*1e10*/  @P2 MOV R10, R4 ;  /* 0x00000004000a2202 */ /* 0x000fe40000000f00 */
[----:B------:R-:W-:Y:S02]  /*1e20*/  @P2 R2UR.BROADCAST UR8, R3 ;  /* 0x00000000030822ca */ /* 0x000fe400008e0000 */
[----:B------:R-:W-:-:S11]  /*1e30*/  @P2 LOP3.LUT R9, R5, 0xffff, RZ, 0xc0, !PT ;  /* 0x0000ffff05092812 */ /* 0x000fd600078ec0ff */
[----:B------:R-:W-:Y:S01]  /*1e40*/  @UP0 UMOV UR36, UR8 ;  /* 0x0000000800240c82 */ /* 0x000fe20008000000 */
[----:B-1----:R-:W-:Y:S05]  /*1e50*/  @!P0 BRA `(.L_x_33) ;  /* 0x0000000000b88947 */ /* 0x002fea0003800000 */
[----:B------:R-:W2:Y:S01]  /*1e60*/  LDC.64 R4, c[0x0][0xb18] ;  /* 0x0002c600ff047b82 */ /* 0x000ea20000000a00 */
[----:B------:R-:W-:-:S07]  /*1e70*/  ISETP.NE.AND P3, PT, R36, 0x1, PT ;  /* 0x000000012400780c */ /* 0x000fce0003f65270 */
[----:B------:R-:W1:Y:S08]  /*1e80*/  LDC.64 R6, c[0x0][0xb10] ;  /* 0x0002c400ff067b82 */ /* 0x000e700000000a00 */
[----:B------:R-:W3:Y:S08]  /*1e90*/  LDC R16, c[0x0][0xb20] ;  /* 0x0002c800ff107b82 */ /* 0x000ef00000000800 */
[----:B------:R-:W4:Y:S01]  /*1ea0*/  LDC R17, c[0x0][0xb0c] ;  /* 0x0002c300ff117b82 */ /* 0x000f220000000800 */
[----:B--2---:R-:W-:Y:S01]  /*1eb0*/  IMAD.HI.U32 R19, R0, R5, RZ ;  /* 0x0000000500137227 */ /* 0x004fe200078e00ff */
[----:B------:R-:W-:-:S03]  /*1ec0*/  ISETP.NE.AND P0, PT, R4, 0x1, PT ;  /* 0x000000010400780c */ /* 0x000fc60003f05270 */
[----:B------:R-:W-:-:S03]  /*1ed0*/  IMAD.HI.U32 R5, R9, R5, RZ ;  /* 0x0000000509057227 */ /* 0x000fc600078e00ff */
[----:B------:R-:W2:Y:S01]  /*1ee0*/  LDC.64 R2, c[0x0][0xb28] ;  /* 0x0002ca00ff027b82 */ /* 0x000ea20000000a00 */
[----:B-1----:R-:W-:-:S04]  /*1ef0*/  IMAD.HI.U32 R20, R8, R6, RZ ;  /* 0x0000000608147227 */ /* 0x002fc800078e00ff */
[----:B------:R-:W-:Y:S01]  /*1f00*/  IMAD.HI.U32 R21, R10, R6, RZ ;  /* 0x000000060a157227 */ /* 0x000fe200078e00ff */
[----:B------:R-:W-:Y:S02]  /*1f10*/  SHF.R.U32.HI R20, RZ, R7, R20 ;  /* 0x00000007ff147219 */ /* 0x000fe40000011614 */
[-C--:B---3--:R-:W-:Y:S02]  /*1f20*/  SHF.R.U32.HI R19, RZ, R16.reuse, R19 ;  /* 0x00000010ff137219 */ /* 0x088fe40000011613 */
[----:B------:R-:W-:Y:S02]  /*1f30*/  SHF.R.U32.HI R5, RZ, R16, R5 ;  /* 0x00000010ff057219 */ /* 0x000fe40000011605 */
[----:B------:R-:W-:Y:S02]  /*1f40*/  SEL R19, R0, R19, !P0 ;  /* 0x0000001300137207 */ /* 0x000fe40004000000 */
[----:B------:R-:W-:Y:S02]  /*1f50*/  SHF.R.U32.HI R21, RZ, R7, R21 ;  /* 0x00000007ff157219 */ /* 0x000fe40000011615 */
[----:B----4-:R-:W-:-:S02]  /*1f60*/  ISETP.NE.AND P1, PT, R17, 0x1, PT ;  /* 0x000000011100780c */ /* 0x010fc40003f25270 */
[----:B------:R-:W-:Y:S02]  /*1f70*/  SEL R5, R9, R5, !P0 ;  /* 0x0000000509057207 */ /* 0x000fe40004000000 */
[----:B------:R-:W-:Y:S02]  /*1f80*/  SEL R20, R8, R20, !P1 ;  /* 0x0000001408147207 */ /* 0x000fe40004800000 */
[----:B------:R-:W-:Y:S01]  /*1f90*/  SEL R21, R10, R21, !P1 ;  /* 0x000000150a157207 */ /* 0x000fe20004800000 */
[----:B--2---:R-:W-:-:S04]  /*1fa0*/  IMAD.HI.U32 R18, R19, R2, RZ ;  /* 0x0000000213127227 */ /* 0x004fc800078e00ff */
        /* <DEDUP_REMOVED lines=10> */
[----:B------:R-:W-:-:S04]  /*2050*/  @!P0 IMAD.HI.U32 R7, R21, R2, RZ ;  /* 0x0000000215078227 */ /* 0x000fc800078e00ff */
[----:B------:R-:W-:Y:S01]  /*2060*/  IMAD.MOV R2, RZ, RZ, -R6 ;  /* 0x000000ffff027224 */ /* 0x000fe200078e0a06 */
[----:B------:R-:W-:Y:S02]  /*2070*/  @!P0 SHF.R.U32.HI R3, RZ, R3, R7 ;  /* 0x00000003ff038219 */ /* 0x000fe40000011607 */
[----:B------:R-:W-:Y:S01]  /*2080*/  IADD3 R7, PT, PT, -R5, RZ, RZ ;  /* 0x000000ff05077210 */ /* 0x000fe20007ffe1ff */
[----:B------:R-:W-:Y:S01]  /*2090*/  IMAD R2, R36, R2, R5 ;  /* 0x0000000224027224 */ /* 0x000fe200078e0205 */
        /* <DEDUP_REMOVED lines=10> */
.L_x_33:
[----:B------:R-:W1:Y:S02]  /*2140*/  LDCU UR8, c[0x0][0xb30] ;  /* 0x00016600ff0877ac */ /* 0x000e640008000800 */
[----:B-1----:R-:W-:-:S09]  /*2150*/  UISETP.NE.AND UP0, UPT, UR8, 0x1, UPT ;  /* 0x000000010800788c */ /* 0x002fd2000bf05270 */
[----:B------:R-:W-:Y:S05]  /*2160*/  BRA.U UP0, `(.L_x_34) ;  /* 0x0000000100407547 */ /* 0x000fea000b800000 */
[----:B------:R-:W1:Y:S08]  /*2170*/  LDC.64 R4, c[0x0][0xb10] ;  /* 0x0002c400ff047b82 */ /* 0x000e700000000a00 */
[----:B------:R-:W3:Y:S08]  /*2180*/  LDC.64 R2, c[0x0][0xb18] ;  /* 0x0002c600ff027b82 */ /* 0x000ef00000000a00 */
[----:B------:R-:W4:Y:S08]  /*2190*/  LDC R6, c[0x0][0xb20] ;  /* 0x0002c800ff067b82 */ /* 0x000f300000000800 */
[----:B------:R-:W2:Y:S01]  /*21a0*/  LDC R7, c[0x0][0xb0c] ;  /* 0x0002c300ff077b82 */ /* 0x000ea20000000800 */
[----:B-1----:R-:W-:-:S05]  /*21b0*/  IMAD.HI.U32 R4, R10, R4, RZ ;  /* 0x000000040a047227 */ /* 0x002fca00078e00ff */
[----:B------:R-:W-:Y:S01]  /*21c0*/  SHF.R.U32.HI R4, RZ, R5, R4 ;  /* 0x00000005ff047219 */ /* 0x000fe20000011604 */
[----:B---3--:R-:W-:Y:S01]  /*21d0*/  IMAD.HI.U32 R3, R9, R3, RZ ;  /* 0x0000000309037227 */ /* 0x008fe200078e00ff */
[----:B------:R-:W-:-:S04]  /*21e0*/  ISETP.NE.AND P0, PT, R2, 0x1, PT ;  /* 0x000000010200780c */ /* 0x000fc80003f05270 */
[----:B----4-:R-:W-:-:S04]  /*21f0*/  SHF.R.U32.HI R3, RZ, R6, R3 ;  /* 0x00000006ff037219 */ /* 0x010fc80000011603 */
[----:B------:R-:W-:Y:S02]  /*2200*/  SEL R3, R9, R3, !P0 ;  /* 0x0000000309037207 */ /* 0x000fe40004000000 */
[----:B--2---:R-:W-:-:S04]  /*2210*/  ISETP.NE.AND P1, PT, R7, 0x1, PT ;  /* 0x000000010700780c */ /* 0x004fc80003f25270 */
[----:B------:R-:W-:-:S05]  /*2220*/  SEL R4, R10, R4, !P1 ;  /* 0x000000040a047207 */ /* 0x000fca0004800000 */
[----:B------:R-:W-:Y:S02]  /*2230*/  IMAD.IADD R5, R3, 0x1, -R4 ;  /* 0x0000000103057824 */ /* 0x000fe400078e0a04 */
[----:B------:R-:W-:Y:S02]  /*2240*/  IMAD.IADD R3, R4, 0x1, -R3 ;  /* 0x0000000104037824 */ /* 0x000fe400078e0a03 */
[----:B------:R-:W-:Y:S02]  /*2250*/  IMAD R10, R5, R7, R10 ;  /* 0x00000007050a7224 */ /* 0x000fe400078e020a */
[----:B------:R-:W-:-:S07]  /*2260*/  IMAD R9, R3, R2, R9 ;  /* 0x0000000203097224 */ /* 0x000fce00078e0209 */
.L_x_34:
[----:B------:R-:W-:Y:S01]  /*2270*/  VIADD R14, R14, 0x1 ;  /* 0x000000010e0e7836 */ /* 0x000fe20000000000 */
[----:B------:R-:W-:Y:S01]  /*2280*/  UPLOP3.LUT UP3, UPT, UPT, UPT, UPT, 0x80, 0x8 ;  /* 0x000000000008789c */ /* 0x000fe20003f6f070 */
[----:B------:R-:W-:Y:S02]  /*2290*/  IMAD.IADD R22, R10, 0x1, R83 ;  /* 0x000000010a167824 */ /* 0x000fe400078e0253 */
[----:B------:R-:W-:Y:S01]  /*22a0*/  IMAD.IADD R23, R9, 0x1, R82 ;  /* 0x0000000109177824 */ /* 0x000fe200078e0252 */
[----:B------:R-:W-:-:S04]  /*22b0*/  ISETP.NE.AND P0, PT, R14, 0x2, PT ;  /* 0x000000020e00780c */ /* 0x000fc80003f05270 */
[----:B------:R-:W-:Y:S02]  /*22c0*/  SEL R2, RZ, 0x1, P0 ;  /* 0x00000001ff027807 */ /* 0x000fe40000000000 */
[----:B------:R-:W-:Y:S02]  /*22d0*/  SEL R14, R14, RZ, P0 ;  /* 0x000000ff0e0e7207 */ /* 0x000fe40000000000 */
[----:B------:R-:W-:Y:S01]  /*22e0*/  LOP3.LUT R13, R13, R2, RZ, 0x3c, !PT ;  /* 0x000000020d0d7212 */ /* 0x000fe200078e3cff */
[----:B------:R-:W-:Y:S06]  /*22f0*/  @P2 BRA `(.L_x_35) ;  /* 0xfffffff000942947 */ /* 0x000fec000383ffff */
[----:B------:R-:W-:Y:S01]  /*2300*/  UIADD3 UR5, UPT, UPT, UR5, 0x40, URZ ;  /* 0x0000004005057890 */ /* 0x000fe2000fffe0ff */
[----:B------:R-:W-:-:S03]  /*2310*/  SHF.L.U32 R2, R15, 0x1f, RZ ;  /* 0x0000001f0f027819 */ /* 0x000fc600000006ff */
[----:B------:R-:W-:-:S09]  /*2320*/  ULEA UR4, UR7, UR5, 0x3 ;  /* 0x0000000507047291 */ /* 0x000fd2000f8e18ff */
[----:B------:R-:W1:Y:S02]  /*2330*/  SYNCS.PHASECHK.TRANS64.TRYWAIT P0, [UR4], R2 ;  /* 0x00000002ff0075a7 */ /* 0x000e640008001104 */
[----:B-1----:R-:W-:Y:S05]  /*2340*/  @!P0 BRA `(.L_x_36) ;  /* 0x0000007800d08947 */ /* 0x002fea0003800000 */
.L_x_217:
[----:B------:R-:W-:-:S04]  /*2350*/  UIADD3 UR6, UPT, UPT, UR7, 0x1, URZ ;  /* 0x0000000107067890 */ /* 0x000fc8000fffe0ff */
[----:B------:R-:W-:-:S04]  /*2360*/  UISETP.NE.AND UP0, UPT, UR6, 0x8, UPT ;  /* 0x000000080600788c */ /* 0x000fc8000bf05270 */
[----:B------:R-:W-:Y:S02]  /*2370*/  USEL UR7, URZ, 0x1, UP0 ;  /* 0x00000001ff077887 */ /* 0x000fe40008000000 */
[----:B------:R-:W-:-:S04]  /*2380*/  USEL UR6, UR6, URZ, UP0 ;  /* 0x000000ff06067287 */ /* 0x000fc80008000000 */
[----:B------:R-:W-:Y:S01]  /*2390*/  ULEA UR4, UR6, UR5, 0x3 ;  /* 0x0000000506047291 */ /* 0x000fe2000f8e18ff */
[----:B-1----:R-:W-:-:S04]  /*23a0*/  LOP3.LUT R2, R15, UR7, RZ, 0x3c, !PT ;  /* 0x000000070f027c12 */ /* 0x002fc8000f8e3cff */
[----:B------:R-:W-:-:S04]  /*23b0*/  SHF.L.U32 R3, R2, 0x1f, RZ ;  /* 0x0000001f02037819 */ /* 0x000fc800000006ff */
[----:B------:R-:W1:Y:S02]  /*23c0*/  SYNCS.PHASECHK.TRANS64.TRYWAIT P0, [UR4], R3 ;  /* 0x00000003ff0075a7 */ /* 0x000e640008001104 */
[----:B-1----:R-:W-:Y:S05]  /*23d0*/  @!P0 BRA `(.L_x_37) ;  /* 0x0000007800c48947 */ /* 0x002fea0003800000 */
.L_x_219:
[----:B------:R-:W-:-:S04]  /*23e0*/  UIADD3 UR6, UPT, UPT, UR6, 0x1, URZ ;  /* 0x0000000106067890 */ /* 0x000fc8000fffe0ff */
[----:B------:R-:W-:-:S04]  /*23f0*/  UISETP.NE.AND UP0, UPT, UR6, 0x8, UPT ;  /* 0x000000080600788c */ /* 0x000fc8000bf05270 */
[----:B------:R-:W-:Y:S02]  /*2400*/  USEL UR7, URZ, 0x1, UP0 ;  /* 0x00000001ff077887 */ /* 0x000fe40008000000 */
[----:B------:R-:W-:-:S04]  /*2410*/  USEL UR6, UR6, URZ, UP0 ;  /* 0x000000ff06067287 */ /* 0x000fc80008000000 */
[----:B------:R-:W-:Y:S01]  /*2420*/  ULEA UR4, UR6, UR5, 0x3 ;  /* 0x0000000506047291 */ /* 0x000fe2000f8e18ff */
[----:B------:R-:W-:-:S04]  /*2430*/  LOP3.LUT R2, R2, UR7, RZ, 0x3c, !PT ;  /* 0x0000000702027c12 */ /* 0x000fc8000f8e3cff */
[----:B-1----:R-:W-:-:S04]  /*2440*/  SHF.L.U32 R3, R2, 0x1f, RZ ;  /* 0x0000001f02037819 */ /* 0x002fc800000006ff */
[----:B------:R-:W1:Y:S02]  /*2450*/  SYNCS.PHASECHK.TRANS64.TRYWAIT P0, [UR4], R3 ;  /* 0x00000003ff0075a7 */ /* 0x000e640008001104 */
[----:B-1----:R-:W-:Y:S05]  /*2460*/  @!P0 BRA `(.L_x_38) ;  /* 0x0000007800b88947 */ /* 0x002fea0003800000 */
.L_x_221:
        /* <DEDUP_REMOVED lines=9> */
.L_x_223:
        /* <DEDUP_REMOVED lines=9> */
.L_x_225:
        /* <DEDUP_REMOVED lines=9> */
.L_x_227:
        /* <DEDUP_REMOVED lines=9> */
.L_x_229:
[----:B------:R-:W-:-:S04]  /*26b0*/  UIADD3 UR6, UPT, UPT, UR6, 0x1, URZ ;  /* 0x0000000106067890 */ /* 0x000fc8000fffe0ff */
[----:B------:R-:W-:-:S04]  /*26c0*/  UISETP.NE.AND UP0, UPT, UR6, 0x8, UPT ;  /* 0x000000080600788c */ /* 0x000fc8000bf05270 */
[----:B------:R-:W-:Y:S02]  /*26d0*/  USEL UR4, URZ, 0x1, UP0 ;  /* 0x00000001ff047887 */ /* 0x000fe40008000000 */
[----:B------:R-:W-:-:S04]  /*26e0*/  USEL UR6, UR6, URZ, UP0 ;  /* 0x000000ff06067287 */ /* 0x000fc80008000000 */
[----:B------:R-:W-:Y:S01]  /*26f0*/  ULEA UR6, UR6, UR5, 0x3 ;  /* 0x0000000506067291 */ /* 0x000fe2000f8e18ff */
[----:B------:R-:W-:-:S04]  /*2700*/  LOP3.LUT R2, R2, UR4, RZ, 0x3c, !PT ;  /* 0x0000000402027c12 */ /* 0x000fc8000f8e3cff */
[----:B------:R-:W-:Y:S01]  /*2710*/  SHF.L.U32 R2, R2, 0x1f, RZ ;  /* 0x0000001f02027819 */ /* 0x000fe200000006ff */
[----:B-12---:R-:W-:-:S07]  /*2720*/  IMAD.U32 R0, RZ, RZ, UR6 ;  /* 0x00000006ff007e24 */ /* 0x006fce000f8e00ff */
.L_x_43:
[----:B-1----:R1:W2:Y:S02]  /*2730*/  SYNCS.PHASECHK.TRANS64.TRYWAIT P0, [R0+URZ], R2 ;  /* 0x00000002000075a7 */ /* 0x0022a400080011ff */
[----:B--2---:R-:W-:Y:S05]  /*2740*/  @!P0 NANOSLEEP.SYNCS 0x989680 ;  /* 0x009896800000895d */ /* 0x004fea0003900000 */
[----:B------:R-:W2:Y:S02]  /*2750*/  @!P0 SYNCS.PHASECHK.TRANS64 P0, [R0+URZ], R2 ;  /* 0x00000002000085a7 */ /* 0x000ea400080010ff */
[----:B--2---:R-:W-:Y:S05]  /*2760*/  @P0 EXIT ;  /* 0x000000000000094d */ /* 0x004fea0003800000 */
[----:B------:R-:W-:Y:S05]  /*2770*/  BRA `(.L_x_43) ;  /* 0xfffffffc00ec7947 */ /* 0x000fea000383ffff */
.L_x_17:
[----:B------:R-:W-:-:S04]  /*2780*/  UISETP.NE.AND UP1, UPT, UR4, URZ, UPT ;  /* 0x000000ff0400728c */ /* 0x000fc8000bf25270 */
[----:B------:R-:W-:-:S09]  /*2790*/  UISETP.NE.OR UP1, UPT, UR8, 0x1, UP1 ;  /* 0x000000010800788c */ /* 0x000fd20008f25670 */
[----:B------:R-:W-:Y:S05]  /*27a0*/  BRA.U UP1, `(.L_x_44) ;  /* 0x0000000501487547 */ /* 0x000fea000b800000 */
[----:B------:R-:W-:Y:S01]  /*27b0*/  ISETP.NE.AND P2, PT, R2, RZ, PT ;  /* 0x000000ff0200720c */ /* 0x000fe20003f45270 */
[----:B------:R-:W-:Y:S01]  /*27c0*/  IMAD.MOV.U32 R12, RZ, RZ, 0x1 ;  /* 0x00000001ff0c7424 */ /* 0x000fe200078e00ff */
[----:B------:R-:W-:Y:S02]  /*27d0*/  CS2R R10, SRZ ;  /* 0x00000000000a7805 */ /* 0x000fe4000001ff00 */
[----:B------:R-:W-:Y:S01]  /*27e0*/  CS2R R8, SRZ ;  /* 0x0000000000087805 */ /* 0x000fe2000001ff00 */
[----:B------:R-:W-:Y:S01]  /*27f0*/  UMOV UR6, 0x400 ;  /* 0x0000040000067882 */ /* 0x000fe20000000000 */
[----:B------:R-:W-:Y:S01]  /*2800*/  UMOV UR7, URZ ;  /* 0x000000ff00077c82 */ /* 0x000fe20008000000 */
[----:B------:R-:W-:-:S12]  /*2810*/  ULEA UR6, UR4, UR6, 0x18 ;  /* 0x0000000604067291 */ /* 0x000fd8000f8ec0ff */
.L_x_48:
[----:B------:R-:W-:Y:S02]  /*2820*/  LEA R0, R8, UR6, 0x3 ;  /* 0x0000000608007c11 */ /* 0x000fe4000f8e18ff */
[----:B------:R-:W-:-:S03]  /*2830*/  SHF.L.U32 R4, R9, 0x1f, RZ ;  /* 0x0000001f09047819 */ /* 0x000fc600000006ff */
[----:B------:R-:W-:Y:S01]  /*2840*/  VIADD R5, R0, 0x130 ;  /* 0x0000013000057836 */ /* 0x000fe20000000000 */
[----:B------:R-:W1:Y:S02]  /*2850*/  SYNCS.PHASECHK.TRANS64.TRYWAIT P0, [R0+URZ+0x120], R4 ;  /* 0x00012004000075a7 */ /* 0x000e6400080011ff */
[----:B-1----:R-:W-:Y:S05]  /*2860*/  @!P0 BRA `(.L_x_45) ;  /* 0x0000007800308947 */ /* 0x002fea0003800000 */
.L_x_230:
[----:B------:R-:W-:Y:S01]  /*2870*/  ULEA UR5, UR7, UR6, 0x3 ;  /* 0x0000000607057291 */ /* 0x000fe2000f8e18ff */
[----:B-1----:R-:W-:Y:S01]  /*2880*/  PRMT R0, RZ, 0x654, R5 ;  /* 0x00000654ff007816 */ /* 0x002fe20000000005 */
[----:B------:R-:W-:Y:S01]  /*2890*/  @!P2 IMAD.MOV.U32 R4, RZ, RZ, 0x10 ;  /* 0x00000010ff04a424 */ /* 0x000fe200078e00ff */
[----:B------:R-:W-:Y:S01]  /*28a0*/  SHF.L.U32 R5, R12, 0x1f, RZ ;  /* 0x0000001f0c057819 */ /* 0x000fe200000006ff */
[----:B------:R-:W-:Y:S01]  /*28b0*/  UIADD3 UR4, UPT, UPT, UR5, 0xc0, URZ ;  /* 0x000000c005047890 */ /* 0x000fe2000fffe0ff */
[----:B------:R1:W-:Y:S05]  /*28c0*/  SYNCS.ARRIVE.TRANS64.RED.A1T0 RZ, [R0+URZ], RZ ;  /* 0x000000ff00ff79a7 */ /* 0x0003ea00081004ff */
[----:B------:R-:W-:Y:S01]  /*28d0*/  IMAD.U32 R6, RZ, RZ, UR4 ;  /* 0x00000004ff067e24 */ /* 0x000fe2000f8e00ff */
[----:B------:R-:W2:Y:S04]  /*28e0*/  SYNCS.PHASECHK.TRANS64.TRYWAIT P0, [UR5+0xd0], R5 ;  /* 0x0000d005ff0075a7 */ /* 0x000ea80008001105 */
[----:B------:R-:W-:Y:S01]  /*28f0*/  PRMT R6, R2, 0x654, R6 ;  /* 0x0000065402067816 */ /* 0x000fe20000000006 */
[----:B-12---:R-:W-:Y:S06]  /*2900*/  @!P0 BRA `(.L_x_46) ;  /* 0x00000078001c8947 */ /* 0x006fec0003800000 */
.L_x_232:
[----:B------:R-:W-:Y:S01]  /*2910*/  ULEA UR4, UR7, UR6, 0x4 ;  /* 0x0000000607047291 */ /* 0x000fe2000f8e20ff */
[----:B------:R-:W-:Y:S01]  /*2920*/  SEL R3, R6, R3, !P2 ;  /* 0x0000000306037207 */ /* 0x000fe20005000000 */
[----:B------:R-:W-:Y:S01]  /*2930*/  UIADD3 UR5, UPT, UPT, UR5, 0xc0, URZ ;  /* 0x000000c005057890 */ /* 0x000fe2000fffe0ff */
[----:B-1----:R-:W-:Y:S01]  /*2940*/  LEA R0, R11, UR6, 0x3 ;  /* 0x000000060b007c11 */ /* 0x002fe2000f8e18ff */
[----:B------:R-:W-:Y:S01]  /*2950*/  UIADD3 UR4, UPT, UPT, UR4, 0x150, URZ ;  /* 0x0000015004047890 */ /* 0x000fe2000fffe0ff */
[----:B------:R1:W-:Y:S01]  /*2960*/  @!P2 SYNCS.ARRIVE.TRANS64.RED RZ, [R3+URZ], R4 ;  /* 0x0000000403ffa9a7 */ /* 0x0003e200080004ff */
[----:B------:R-:W-:Y:S01]  /*2970*/  UIADD3 UR7, UPT, UPT, UR7, 0x1, URZ ;  /* 0x0000000107077890 */ /* 0x000fe2000fffe0ff */
[----:B------:R-:W-:-:S03]  /*2980*/  VIADD R8, R8, 0x1 ;  /* 0x0000000108087836 */ /* 0x000fc60000000000 */
[----:B------:R-:W-:Y:S02]  /*2990*/  UISETP.NE.AND UP0, UPT, UR7, 0x2, UPT ;  /* 0x000000020700788c */ /* 0x000fe4000bf05270 */
[----:B------:R-:W-:Y:S01]  /*29a0*/  ISETP.NE.AND P0, PT, R8, 0x2, PT ;  /* 0x000000020800780c */ /* 0x000fe20003f05270 */
[----:B------:R-:W-:Y:S06]  /*29b0*/  UGETNEXTWORKID.BROADCAST [UR4], [UR5] ;  /* 0x00000000040073ca */ /* 0x000fec0008000100 */
[----:B------:R-:W-:Y:S02]  /*29c0*/  USEL UR4, URZ, 0x1, UP0 ;  /* 0x00000001ff047887 */ /* 0x000fe40008000000 */
[----:B------:R-:W-:-:S04]  /*29d0*/  USEL UR7, UR7, URZ, UP0 ;  /* 0x000000ff07077287 */ /* 0x000fc80008000000 */
[----:B------:R-:W-:Y:S02]  /*29e0*/  LOP3.LUT R12, R12, UR4, RZ, 0x3c, !PT ;  /* 0x000000040c0c7c12 */ /* 0x000fe4000f8e3cff */
[----:B-1----:R-:W-:-:S04]  /*29f0*/  SHF.L.U32 R4, R10, 0x1f, RZ ;  /* 0x0000001f0a047819 */ /* 0x002fc800000006ff */
[----:B------:R-:W1:Y:S02]  /*2a00*/  SYNCS.PHASECHK.TRANS64.TRYWAIT P1, [R0+URZ+0xc0], R4 ;  /* 0x0000c004000075a7 */ /* 0x000e6400080211ff */
[----:B-1----:R-:W-:Y:S05]  /*2a10*/  @!P1 BRA `(.L_x_47) ;  /* 0x0000007400f09947 */ /* 0x002fea0003800000 */
.L_x_233:
[C---:B-1----:R-:W-:Y:S01]  /*2a20*/  LEA R4, R11.reuse, UR6, 0x4 ;  /* 0x000000060b047c11 */ /* 0x042fe2000f8e20ff */
[----:B------:R-:W-:Y:S01]  /*2a30*/  VIADD R0, R0, 0xd0 ;  /* 0x000000d000007836 */ /* 0x000fe20000000000 */
[----:B------:R-:W-:Y:S01]  /*2a40*/  SEL R8, R8, RZ, P0 ;  /* 0x000000ff08087207 */ /* 0x000fe20000000000 */
[----:B------:R-:W-:-:S03]  /*2a50*/  VIADD R11, R11, 0x1 ;  /* 0x000000010b0b7836 */ /* 0x000fc60000000000 */
[----:B------:R-:W1:Y:S01]  /*2a60*/  LDS.128 R4, [R4+0x150] ;  /* 0x0001500004047984 */ /* 0x000e620000000c00 */
[----:B------:R-:W-:Y:S02]  /*2a70*/  PRMT R0, RZ, 0x654, R0 ;  /* 0x00000654ff007816 */ /* 0x000fe40000000000 */
[C---:B------:R-:W-:Y:S01]  /*2a80*/  ISETP.NE.AND P1, PT, R11.reuse, 0x2, PT ;  /* 0x000000020b00780c */ /* 0x040fe20003f25270 */
[----:B------:R-:W-:Y:S01]  /*2a90*/  @!PT LDS RZ, [RZ] ;  /* 0x00000000fffff984 */ /* 0x000fe20000000800 */
[----:B------:R-:W-:Y:S01]  /*2aa0*/  @!PT LDS RZ, [RZ] ;  /* 0x00000000fffff984 */ /* 0x000fe20000000800 */
[----:B------:R-:W-:Y:S01]  /*2ab0*/  @!PT LDS RZ, [RZ] ;  /* 0x00000000fffff984 */ /* 0x000fe20000000800 */
[----:B------:R-:W-:Y:S01]  /*2ac0*/  @!PT LDS RZ, [RZ] ;  /* 0x00000000fffff984 */ /* 0x000fe20000000800 */
[----:B------:R2:W-:Y:S06]  /*2ad0*/  MEMBAR.ALL.CTA ;  /* 0x0000000000007992 */ /* 0x0005ec0000008000 */
[----:B--2---:R-:W2:Y:S01]  /*2ae0*/  FENCE.VIEW.ASYNC.S ;  /* 0x00000000000073c6 */ /* 0x004ea20000000000 */
[----:B------:R-:W-:Y:S01]  /*2af0*/  SEL R11, R11, RZ, P1 ;  /* 0x000000ff0b0b7207 */ /* 0x000fe20000800000 */
[----:B--2---:R2:W-:Y:S01]  /*2b00*/  SYNCS.ARRIVE.TRANS64.RED.A1T0 RZ, [R0+URZ], RZ ;  /* 0x000000ff00ff79a7 */ /* 0x0045e200081004ff */
[----:B-1----:R-:W-:-:S02]  /*2b10*/  LOP3.LUT P3, RZ, R6, 0x1, RZ, 0xc0, !PT ;  /* 0x0000000106ff7812 */ /* 0x002fc4000786c0ff */
[----:B------:R-:W-:-:S04]  /*2b20*/  SEL R4, RZ, 0x1, P1 ;  /* 0x00000001ff047807 */ /* 0x000fc80000800000 */
[----:B------:R-:W-:Y:S02]  /*2b30*/  LOP3.LUT R10, R10, R4, RZ, 0x3c, !PT ;  /* 0x000000040a0a7212 */ /* 0x000fe400078e3cff */
[----:B--2---:R-:W-:-:S04]  /*2b40*/  SEL R0, RZ, 0x1, P0 ;  /* 0x00000001ff007807 */ /* 0x004fc80000000000 */
[----:B------:R-:W-:Y:S01]  /*2b50*/  LOP3.LUT R9, R9, R0, RZ, 0x3c, !PT ;  /* 0x0000000009097212 */ /* 0x000fe200078e3cff */
[----:B------:R-:W-:Y:S06]  /*2b60*/  @P3 BRA `(.L_x_48) ;  /* 0xfffffffc002c3947 */ /* 0x000fec000383ffff */
[----:B------:R-:W-:Y:S01]  /*2b70*/  ULEA UR5, UR7, UR6, 0x3 ;  /* 0x0000000607057291 */ /* 0x000fe2000f8e18ff */
[----:B------:R-:W-:-:S08]  /*2b80*/  SHF.L.U32 R2, R12, 0x1f, RZ ;  /* 0x0000001f0c027819 */ /* 0x000fd000000006ff */
[----:B------:R-:W1:Y:S02]  /*2b90*/  SYNCS.PHASECHK.TRANS64 P0, [UR5+0xd0], R2 ;  /* 0x0000d002ff0075a7 */ /* 0x000e640008001005 */
[----:B-1----:R-:W-:Y:S05]  /*2ba0*/  @P0 BRA `(.L_x_49) ;  /* 0x0000000000080947 */ /* 0x002fea0003800000 */
[----:B------:R-:W1:Y:S02]  /*2bb0*/  SYNCS.PHASECHK.TRANS64.TRYWAIT P0, [UR5+0xd0], R2 ;  /* 0x0000d002ff0075a7 */ /* 0x000e640008001105 */
[----:B-1----:R-:W-:Y:S05]  /*2bc0*/  @!P0 BRA `(.L_x_50) ;  /* 0x0000007400988947 */ /* 0x002fea0003800000 */
.L_x_49:
[----:B------:R-:W-:-:S04]  /*2bd0*/  UIADD3 UR4, UPT, UPT, UR7, 0x1, URZ ;  /* 0x0000000107047890 */ /* 0x000fc8000fffe0ff */
[----:B------:R-:W-:-:S04]  /*2be0*/  UISETP.NE.AND UP0, UPT, UR4, 0x2, UPT ;  /* 0x000000020400788c */ /* 0x000fc8000bf05270 */
[----:B------:R-:W-:Y:S02]  /*2bf0*/  USEL UR8, URZ, 0x1, UP0 ;  /* 0x00000001ff087887 */ /* 0x000fe40008000000 */
[----:B------:R-:W-:-:S04]  /*2c00*/  USEL UR4, UR4, URZ, UP0 ;  /* 0x000000ff04047287 */ /* 0x000fc80008000000 */
[----:B------:R-:W-:Y:S01]  /*2c10*/  ULEA UR4, UR4, UR6, 0x3 ;  /* 0x0000000604047291 */ /* 0x000fe2000f8e18ff */
[----:B-1----:R-:W-:-:S04]  /*2c20*/  LOP3.LUT R2, R12, UR8, RZ, 0x3c, !PT ;  /* 0x000000080c027c12 */ /* 0x002fc8000f8e3cff */
[----:B------:R-:W-:-:S04]  /*2c30*/  SHF.L.U32 R0, R2, 0x1f, RZ ;  /* 0x0000001f02007819 */ /* 0x000fc800000006ff */
[----:B------:R-:W1:Y:S02]  /*2c40*/  SYNCS.PHASECHK.TRANS64 P0, [UR4+0xd0], R0 ;  /* 0x0000d000ff0075a7 */ /* 0x000e640008001004 */
[----:B-1----:R-:W-:Y:S05]  /*2c50*/  @P0 EXIT ;  /* 0x000000000000094d */ /* 0x002fea0003800000 */
[----:B------:R-:W-:Y:S02]  /*2c60*/  SHF.L.U32 R2, R2, 0x1f, RZ ;  /* 0x0000001f02027819 */ /* 0x000fe400000006ff */
[----:B------:R-:W-:-:S07]  /*2c70*/  MOV R0, UR4 ;  /* 0x0000000400007c02 */ /* 0x000fce0008000f00 */
.L_x_51:
[----:B-1----:R1:W2:Y:S02]  /*2c80*/  SYNCS.PHASECHK.TRANS64.TRYWAIT P0, [R0+URZ+0xd0], R2 ;  /* 0x0000d002000075a7 */ /* 0x0022a400080011ff */
[----:B--2---:R-:W-:Y:S05]  /*2c90*/  @!P0 NANOSLEEP.SYNCS 0x989680 ;  /* 0x009896800000895d */ /* 0x004fea0003900000 */
[----:B------:R-:W2:Y:S02]  /*2ca0*/  @!P0 SYNCS.PHASECHK.TRANS64 P0, [R0+URZ+0xd0], R2 ;  /* 0x0000d002000085a7 */ /* 0x000ea400080010ff */
[----:B--2---:R-:W-:Y:S05]  /*2cb0*/  @P0 EXIT ;  /* 0x000000000000094d */ /* 0x004fea0003800000 */
[----:B------:R-:W-:Y:S05]  /*2cc0*/  BRA `(.L_x_51) ;  /* 0xfffffffc00ec7947 */ /* 0x000fea000383ffff */
.L_x_44:
[----:B------:R-:W-:-:S09]  /*2cd0*/  UISETP.NE.AND UP1, UPT, UR8, URZ, UPT ;  /* 0x000000ff0800728c */ /* 0x000fd2000bf25270 */
[----:B------:R-:W-:Y:S05]  /*2ce0*/  BRA.U UP1, `(.L_x_52) ;  /* 0x0000000d01b47547 */ /* 0x000fea000b800000 */
[----:B------:R-:W-:Y:S01]  /*2cf0*/  UMOV UR5, 0x40 ;  /* 0x0000004000057882 */ /* 0x000fe20000000000 */
[----:B------:R-:W-:Y:S01]  /*2d00*/  NOP ;  /* 0x0000000000007918 */ /* 0x000fe20000000000 */
[----:B------:R-:W-:Y:S01]  /*2d10*/  ULEA UR5, UR4, UR5, 0x18 ;  /* 0x0000000504057291 */ /* 0x000fe2000f8ec0ff */
[----:B------:R-:W-:Y:S02]  /*2d20*/  UMOV UR6, 0x400 ;  /* 0x0000040000067882 */ /* 0x000fe40000000000 */
[----:B------:R-:W-:-:S06]  /*2d30*/  ULEA UR6, UR4, UR6, 0x18 ;  /* 0x0000000604067291 */ /* 0x000fcc000f8ec0ff */
[----:B------:R-:W1:Y:S02]  /*2d40*/  LDS.U8 R0, [UR5+0x1c] ;  /* 0x00001c05ff007984 */ /* 0x000e640008000000 */
[----:B-1----:R-:W-:-:S13]  /*2d50*/  ISETP.NE.AND P0, PT, R0, RZ, PT ;  /* 0x000000ff0000720c */ /* 0x002fda0003f05270 */
[----:B------:R-:W-:Y:S05]  /*2d60*/  @P0 BRA `(.L_x_53) ;  /* 0x0000000000580947 */ /* 0x000fea0003800000 */
[----:B------:R-:W-:-:S13]  /*2d70*/  ELECT P0, URZ, PT ;  /* 0x0000000000ff782f */ /* 0x000fda0003800000 */
[----:B------:R-:W-:Y:S05]  /*2d80*/  @!P0 BRA `(.L_x_54) ;  /* 0x0000000000608947 */ /* 0x000fea0003800000 */
[----:B------:R-:W-:Y:S01]  /*2d90*/  UMOV UR4, 0x10 ;  /* 0x0000001000047882 */ /* 0x000fe20000000000 */
[----:B------:R-:W-:Y:S01]  /*2da0*/  HFMA2 R0, -RZ, RZ, 0, 5.9604644775390625e-08 ;  /* 0x00000001ff007431 */ /* 0x000fe200000001ff */
[----:B------:R-:W-:-:S03]  /*2db0*/  MOV R2, 0xffff ;  /* 0x0000ffff00027802 */ /* 0x000fc60000000f00 */
[----:B------:R-:W-:Y:S04]  /*2dc0*/  DEPBAR.LE SB1, 0x36 ;  /* 0x00009d800000791a */ /* 0x000fe80000000000 */
[----:B------:R-:W1:Y:S02]  /*2dd0*/  UTCATOMSWS.FIND_AND_SET.ALIGN UP0, UR4, UR4 ;  /* 0x00000004000475e3 */ /* 0x000e640008000800 */
[----:B-1----:R-:W-:Y:S01]  /*2de0*/  MOV R3, UR4 ;  /* 0x0000000400037c02 */ /* 0x002fe20008000f00 */
[----:B------:R-:W-:Y:S06]  /*2df0*/  BRA.U UP0, `(.L_x_55) ;  /* 0x0000000100187547 */ /* 0x000fec000b800000 */
.L_x_56:
[----:B------:R-:W-:Y:S05]  /*2e00*/  NANOSLEEP 0x64 ;  /* 0x000000640000795d */ /* 0x000fea0003800000 */
[----:B------:R-:W-:-:S05]  /*2e10*/  UMOV UR4, 0x10 ;  /* 0x0000001000047882 */ /* 0x000fca0000000000 */
[----:B------:R-:W-:Y:S04]  /*2e20*/  DEPBAR.LE SB1, 0x36 ;  /* 0x00009d800000791a */ /* 0x000fe80000000000 */
[----:B------:R-:W1:Y:S02]  /*2e30*/  UTCATOMSWS.FIND_AND_SET.ALIGN UP0, UR4, UR4 ;  /* 0x00000004000475e3 */ /* 0x000e640008000800 */
[----:B-1----:R-:W-:Y:S01]  /*2e40*/  MOV R3, UR4 ;  /* 0x0000000400037c02 */ /* 0x002fe20008000f00 */
[----:B------:R-:W-:Y:S05]  /*2e50*/  BRA.U !UP0, `(.L_x_56) ;  /* 0xfffffffd08e87547 */ /* 0x000fea000b83ffff */
.L_x_55:
[-C--:B------:R-:W-:Y:S02]  /*2e60*/  SHF.L.U32 R2, R2, R3.reuse, RZ ;  /* 0x0000000302027219 */ /* 0x080fe400000006ff */
[----:B------:R-:W-:Y:S01]  /*2e70*/  SHF.L.U32 R0, R0, R3, RZ ;  /* 0x0000000300007219 */ /* 0x000fe200000006ff */
[----:B------:R-:W-:Y:S02]  /*2e80*/  IMAD.SHL.U32 R3, R3, 0x20, RZ ;  /* 0x0000002003037824 */ /* 0x000fe400078e00ff */
[----:B------:R1:W-:Y:S04]  /*2e90*/  ATOMS.OR RZ, [UR5+0x14], R2 ;  /* 0x00001402ffff798c */ /* 0x0003e8000b000005 */
[----:B------:R1:W-:Y:S04]  /*2ea0*/  ATOMS.OR RZ, [UR5+0x18], R0 ;  /* 0x00001800ffff798c */ /* 0x0003e8000b000005 */
[----:B------:R1:W-:Y:S01]  /*2eb0*/  STS [UR6+0x170], R3 ;  /* 0x00017003ff007988 */ /* 0x0003e20008000806 */
[----:B------:R-:W-:Y:S05]  /*2ec0*/  BRA `(.L_x_54) ;  /* 0x0000000000107947 */ /* 0x000fea0003800000 */
.L_x_53:
[----:B------:R-:W-:Y:S02]  /*2ed0*/  MOV R0, 0xffffffff ;  /* 0xffffffff00007802 */ /* 0x000fe40000000f00 */
[----:B------:R-:W-:-:S03]  /*2ee0*/  MOV R2, 0x2f10 ;  /* 0x00002f1000027802 */ /* 0x000fc60000000f00 */
[----:B------:R1:W-:Y:S04]  /*2ef0*/  STS [UR6+0x170], R0 ;  /* 0x00017000ff007988 */ /* 0x0003e80008000806 */
[----:B-1-3-5:R-:W-:Y:S05]  /*2f00*/  CALL.REL.NOINC `($__internal_1_$__cuda_sm10x_tcgen05_guardrail_trap_phase_invalid_during_alloc) ;  /* 0x0000007800587944 */ /* 0x02afea0003c00000 */
.L_x_54:
[----:B------:R-:W-:Y:S05]  /*2f10*/  WARPSYNC.ALL ;  /* 0x0000000000007948 */ /* 0x000fea0003800000 */
[----:B------:R-:W2:Y:S01]  /*2f20*/  S2UR UR5, SR_CgaCtaId ;  /* 0x00000000000579c3 */ /* 0x000ea20000008800 */
[----:B------:R-:W-:Y:S01]  /*2f30*/  UMOV UR4, 0x400 ;  /* 0x0000040000047882 */ /* 0x000fe20000000000 */
[----:B------:R-:W-:-:S06]  /*2f40*/  NOP ;  /* 0x0000000000007918 */ /* 0x000fcc0000000000 */
[----:B------:R-:W-:Y:S06]  /*2f50*/  BAR.ARV 0x6, 0xa0 ;  /* 0x0182800000007b1d */ /* 0x000fec0000002000 */
[----:B------:R-:W4:Y:S01]  /*2f60*/  LDCU UR7, c[0x0][0x38c] ;  /* 0x00007180ff0777ac */ /* 0x000f220008000800 */
[----:B------:R-:W-:Y:S01]  /*2f70*/  IMAD.MOV.U32 R11, RZ, RZ, 0x1 ;  /* 0x00000001ff0b7424 */ /* 0x000fe200078e00ff */
[----:B------:R-:W-:Y:S01]  /*2f80*/  CS2R R8, SRZ ;  /* 0x0000000000087805 */ /* 0x000fe2000001ff00 */
[----:B------:R-:W-:Y:S01]  /*2f90*/  IMAD.MOV.U32 R10, RZ, RZ, RZ ;  /* 0x000000ffff0a7224 */ /* 0x000fe200078e00ff */
[----:B------:R-:W3:Y:S01]  /*2fa0*/  LDCU UR6, c[0x0][0x38c] ;  /* 0x00007180ff0677ac */ /* 0x000ee20008000800 */
[----:B------:R-:W-:Y:S01]  /*2fb0*/  UMOV UR15, URZ ;  /* 0x000000ff000f7c82 */ /* 0x000fe20008000000 */
[----:B------:R-:W-:Y:S01]  /*2fc0*/  UMOV UR14, URZ ;  /* 0x000000ff000e7c82 */ /* 0x000fe20008000000 */
[----:B--2---:R-:W-:Y:S01]  /*2fd0*/  ULEA UR5, UR5, UR4, 0x18 ;  /* 0x0000000405057291 */ /* 0x004fe2000f8ec0ff */
[----:B------:R-:W-:Y:S01]  /*2fe0*/  UMOV UR24, 0x0 ;  /* 0x0000000000187882 */ /* 0x000fe20000000000 */
[----:B------:R-:W-:-:S02]  /*2ff0*/  UMOV UR25, 0x8100490 ;  /* 0x0810049000197882 */ /* 0x000fc40000000000 */
[----:B------:R-:W-:Y:S02]  /*3000*/  UIADD3 UR10, UPT, UPT, UR5, 0x6400, URZ ;  /* 0x00006400050a7890 */ /* 0x000fe4000fffe0ff */
[----:B------:R-:W-:Y:S02]  /*3010*/  UIADD3 UR11, UPT, UPT, UR5, 0x26400, URZ ;  /* 0x00026400050b7890 */ /* 0x000fe4000fffe0ff */
[----:B----4-:R-:W-:Y:S01]  /*3020*/  UIADD3 UR7, UPT, UPT, UR7, 0x3f, URZ ;  /* 0x0000003f07077890 */ /* 0x010fe2000fffe0ff */
[----:B-1----:R-:W1:Y:S01]  /*3030*/  LDS R0, [UR5+0x170] ;  /* 0x00017005ff007984 */ /* 0x002e620008000800 */
[----:B------:R-:W-:Y:S02]  /*3040*/  USHF.R.U32.HI UR10, URZ, 0x4, UR10 ;  /* 0x00000004ff0a7899 */ /* 0x000fe4000801160a */
[----:B------:R-:W-:Y:S02]  /*3050*/  USHF.R.S32.HI UR4, URZ, 0x1f, UR7 ;  /* 0x0000001fff047899 */ /* 0x000fe40008011407 */
[----:B------:R-:W-:-:S02]  /*3060*/  USHF.R.U32.HI UR11, URZ, 0x4, UR11 ;  /* 0x00000004ff0b7899 */ /* 0x000fc4000801160b */
[----:B------:R-:W-:Y:S02]  /*3070*/  ULEA.HI UR4, UR4, UR7, URZ, 0x6 ;  /* 0x0000000704047291 */ /* 0x000fe4000f8f30ff */
[----:B------:R-:W-:Y:S02]  /*3080*/  ULOP3.LUT UR10, UR10, 0x3fff, URZ, 0xc0, !UPT ;  /* 0x00003fff0a0a7892 */ /* 0x000fe4000f8ec0ff */
[----:B------:R-:W-:Y:S02]  /*3090*/  USHF.R.S32.HI UR4, URZ, 0x6, UR4 ;  /* 0x00000006ff047899 */ /* 0x000fe40008011404 */
[----:B------:R-:W-:Y:S02]  /*30a0*/  ULOP3.LUT UR11, UR11, 0x3fff, URZ, 0xc0, !UPT ;  /* 0x00003fff0b0b7892 */ /* 0x000fe4000f8ec0ff */
[----:B------:R-:W-:Y:S01]  /*30b0*/  UISETP.LT.AND UP0, UPT, UR4, 0x1, UPT ;  /* 0x000000010400788c */ /* 0x000fe2000bf01270 */
[----:B------:R-:W-:Y:S01]  /*30c0*/  UMOV UR22, 0x0 ;  /* 0x0000000000167882 */ /* 0x000fe20000000000 */
[----:B------:R-:W-:-:S02]  /*30d0*/  UMOV UR23, 0x8100490 ;  /* 0x0810049000177882 */ /* 0x000fc40000000000 */
[----:B------:R-:W-:Y:S02]  /*30e0*/  USEL UR9, UR4, 0x1, !UP0 ;  /* 0x0000000104097887 */ /* 0x000fe4000c000000 */
[----:B------:R-:W-:Y:S02]  /*30f0*/  ULOP3.LUT UR10, UR10, 0x10000, URZ, 0xfc, !UPT ;  /* 0x000100000a0a7892 */ /* 0x000fe4000f8efcff */
[----:B------:R-:W-:Y:S02]  /*3100*/  ULOP3.LUT UR11, UR11, 0x10000, URZ, 0xfc, !UPT ;  /* 0x000100000b0b7892 */ /* 0x000fe4000f8efcff */
[----:B------:R-:W-:Y:S02]  /*3110*/  UIADD3 UR9, UPT, UPT, -UR9, URZ, URZ ;  /* 0x000000ff09097290 */ /* 0x000fe4000fffe1ff */
[----:B---3--:R-:W-:Y:S01]  /*3120*/  UISETP.GE.AND UP3, UPT, UR6, 0x1, UPT ;  /* 0x000000010600788c */ /* 0x008fe2000bf66270 */
[----:B------:R-:W-:Y:S01]  /*3130*/  UMOV UR20, 0x0 ;  /* 0x0000000000147882 */ /* 0x000fe20000000000 */
[----:B------:R-:W-:Y:S01]  /*3140*/  UMOV UR21, 0x8100490 ;  /* 0x0810049000157882 */ /* 0x000fe20000000000 */
[----:B------:R-:W-:Y:S01]  /*3150*/  UMOV UR18, 0x0 ;  /* 0x0000000000127882 */ /* 0x000fe20000000000 */
[----:B------:R-:W-:Y:S01]  /*3160*/  UMOV UR19, 0x8100490 ;  /* 0x0810049000137882 */ /* 0x000fe20000000000 */
[----:B-1----:R-:W-:-:S15]  /*3170*/  R2UR UR16, R0 ;  /* 0x00000000001072ca */ /* 0x002fde00000e0000 */
.L_x_63:
[----:B------:R-:W-:Y:S02]  /*3180*/  LEA R0, R10, UR5, 0x3 ;  /* 0x000000050a007c11 */ /* 0x000fe4000f8e18ff */
[----:B------:R-:W-:Y:S02]  /*3190*/  SHF.L.U32 R2, R9, 0x1f, RZ ;  /* 0x0000001f09027819 */ /* 0x000fe400000006ff */
[----:B------:R-:W-:Y:S01]  /*31a0*/  PLOP3.LUT P0, PT, PT, PT, UP3, 0x80, 0x8 ;  /* 0x000000000008781c */ /* 0x000fe20003f0f038 */
[----:B------:R-:W-:Y:S01]  /*31b0*/  VIADD R3, R0, 0xd0 ;  /* 0x000000d000037836 */ /* 0x000fe20000000000 */
[----:B-1----:R-:W1:Y:S02]  /*31c0*/  SYNCS.PHASECHK.TRANS64.TRYWAIT P1, [R0+URZ+0xc0], R2 ;  /* 0x0000c002000075a7 */ /* 0x002e6400080211ff */
[----:B-1-3--:R-:W-:Y:S09]  /*31d0*/  @!P1 BRA `(.L_x_57) ;  /* 0x00000070002c9947 */ /* 0x00aff20003800000 */
.L_x_235:
[----:B------:R-:W-:Y:S01]  /*31e0*/  LEA R4, R10, UR5, 0x4 ;  /* 0x000000050a047c11 */ /* 0x000fe2000f8e20ff */
[----:B------:R-:W-:Y:S01]  /*31f0*/  @UP3 ULEA UR6, UR14, UR5, 0x3 ;  /* 0x000000050e063291 */ /* 0x000fe2000f8e18ff */
[----:B------:R-:W-:Y:S01]  /*3200*/  PLOP3.LUT P2, PT, PT, PT, PT, 0x80, 0x8 ;  /* 0x000000000008781c */ /* 0x000fe20003f4f070 */
[----:B------:R-:W-:Y:S01]  /*3210*/  ULEA UR7, UR15, UR5, 0x3 ;  /* 0x000000050f077291 */ /* 0x000fe2000f8e18ff */
[----:B------:R-:W-:Y:S01]  /*3220*/  PRMT R3, RZ, 0x654, R3 ;  /* 0x00000654ff037816 */ /* 0x000fe20000000003 */
[----:B------:R-:W-:Y:S01]  /*3230*/  ULEA UR8, UR15, UR16, 0x6 ;  /* 0x000000100f087291 */ /* 0x000fe2000f8e30ff */
[----:B------:R-:W2:Y:S01]  /*3240*/  LDS.128 R4, [R4+0x150] ;  /* 0x0001500004047984 */ /* 0x000ea20000000c00 */
[----:B-1----:R-:W-:Y:S02]  /*3250*/  @P0 SHF.L.U32 R2, R8, 0x1f, RZ ;  /* 0x0000001f08020819 */ /* 0x002fe400000006ff */
[----:B------:R-:W-:Y:S01]  /*3260*/  SHF.L.U32 R0, R11, 0x1f, RZ ;  /* 0x0000001f0b007819 */ /* 0x000fe200000006ff */
[----:B------:R-:W-:Y:S01]  /*3270*/  @!PT LDS RZ, [RZ] ;  /* 0x00000000fffff984 */ /* 0x000fe20000000800 */
[----:B------:R-:W-:Y:S01]  /*3280*/  @!PT LDS RZ, [RZ] ;  /* 0x00000000fffff984 */ /* 0x000fe20000000800 */
[----:B------:R-:W-:Y:S01]  /*3290*/  @!PT LDS RZ, [RZ] ;  /* 0x00000000fffff984 */ /* 0x000fe20000000800 */
[----:B------:R-:W-:Y:S01]  /*32a0*/  @!PT LDS RZ, [RZ] ;  /* 0x00000000fffff984 */ /* 0x000fe20000000800 */
[----:B------:R1:W-:Y:S06]  /*32b0*/  MEMBAR.ALL.CTA ;  /* 0x0000000000007992 */ /* 0x0003ec0000008000 */
[----:B-1----:R-:W1:Y:S02]  /*32c0*/  FENCE.VIEW.ASYNC.S ;  /* 0x00000000000073c6 */ /* 0x002e640000000000 */
[----:B-1----:R1:W-:Y:S01]  /*32d0*/  SYNCS.ARRIVE.TRANS64.RED.A1T0 RZ, [R3+URZ], RZ ;  /* 0x000000ff03ff79a7 */ /* 0x0023e200081004ff */
[----:B------:R1:W3:Y:S01]  /*32e0*/  @P0 SYNCS.PHASECHK.TRANS64.TRYWAIT P2, [UR6], R2 ;  /* 0x00000002ff0005a7 */ /* 0x0002e20008041106 */
[----:B--2---:R-:W-:Y:S01]  /*32f0*/  LOP3.LUT P1, RZ, R6, 0x1, RZ, 0xc0, !PT ;  /* 0x0000000106ff7812 */ /* 0x004fe2000782c0ff */
[----:B------:R-:W2:Y:S02]  /*3300*/  SYNCS.PHASECHK.TRANS64.TRYWAIT P0, [UR7+0x100], R0 ;  /* 0x00010000ff0075a7 */ /* 0x000ea40008001107 */
[----:B-123--:R-:W-:Y:S10]  /*3310*/  @!P0 BRA `(.L_x_58) ;  /* 0x0000006c00f08947 */ /* 0x00eff40003800000 */
.L_x_237:
[----:B------:R-:W-:Y:S01]  /*3320*/  IADD3 R10, PT, PT, R10, 0x1, RZ ;  /* 0x000000010a0a7810 */ /* 0x000fe20007ffe0ff */
[----:B------:R-:W-:Y:S06]  /*3330*/  BRA.U !UP3, `(.L_x_59) ;  /* 0x000000010bc07547 */ /* 0x000fec000b800000 */
[----:B------:R-:W-:Y:S01]  /*3340*/  UPLOP3.LUT UP4, UPT, UPT, UPT, UPT, 0x40, 0x4 ;  /* 0x000000000004789c */ /* 0x000fe20003f8e870 */
[----:B------:R-:W-:Y:S01]  /*3350*/  UMOV UR13, UR9 ;  /* 0x00000009000d7c82 */ /* 0x000fe20008000000 */
[----:B------:R-:W-:Y:S01]  /*3360*/  UMOV UR12, UR4 ;  /* 0x00000004000c7c82 */ /* 0x000fe20008000000 */
[----:B------:R-:W-:-:S08]  /*3370*/  UMOV UR17, UR14 ;  /* 0x0000000e00117c82 */ /* 0x000fd00008000000 */
.L_x_62:
[----:B------:R-:W-:Y:S02]  /*3380*/  UIADD3 UR13, UPT, UPT, UR13, 0x1, URZ ;  /* 0x000000010d0d7890 */ /* 0x000fe4000fffe0ff */
[----:B--2---:R-:W-:Y:S02]  /*3390*/  ULEA UR6, UR17, UR5, 0x3 ;  /* 0x0000000511067291 */ /* 0x004fe4000f8e18ff */
[----:B------:R-:W-:Y:S01]  /*33a0*/  UISETP.NE.AND UP0, UPT, UR13, URZ, UPT ;  /* 0x000000ff0d00728c */ /* 0x000fe2000bf05270 */
[----:B---3--:R-:W-:Y:S10]  /*33b0*/  @P2 BRA `(.L_x_60) ;  /* 0x00000000000c2947 */ /* 0x008ff40003800000 */
[----:B-1----:R-:W-:Y:S04]  /*33c0*/  SHF.L.U32 R2, R8, 0x1f, RZ ;  /* 0x0000001f08027819 */ /* 0x002fe800000006ff */
[----:B------:R-:W1:Y:S02]  /*33d0*/  SYNCS.PHASECHK.TRANS64.TRYWAIT P0, [UR6], R2 ;  /* 0x00000002ff0075a7 */ /* 0x000e640008001106 */
[----:B-1----:R-:W-:Y:S05]  /*33e0*/  @!P0 BRA `(.L_x_61) ;  /* 0x0000006c00d48947 */ /* 0x002fea0003800000 */
.L_x_60:
[----:B------:R-:W-:Y:S01]  /*33f0*/  UISETP.NE.AND UP1, UPT, UR12, 0x1, UPT ;  /* 0x000000010c00788c */ /* 0x000fe2000bf25270 */
[----:B------:R-:W-:Y:S01]  /*3400*/  PLOP3.LUT P2, PT, PT, PT, PT, 0x80, 0x8 ;  /* 0x000000000008781c */ /* 0x000fe20003f4f070 */
[----:B------:R-:W-:Y:S02]  /*3410*/  UIADD3 UR14, UPT, UPT, UR17, 0x1, URZ ;  /* 0x00000001110e7890 */ /* 0x000fe4000fffe0ff */
[----:B------:R-:W-:Y:S02]  /*3420*/  ULEA UR28, UR17, UR11, 0x9 ;  /* 0x0000000b111c7291 */ /* 0x000fe4000f8e48ff */
[----:B------:R-:W-:Y:S01]  /*3430*/  UISETP.NE.AND UP2, UPT, UR14, 0x8, UPT ;  /* 0x000000080e00788c */ /* 0x000fe2000bf45270 */
[----:B------:R-:W-:Y:S01]  /*3440*/  PLOP3.LUT P0, PT, PT, PT, UP1, 0x80, 0x8 ;  /* 0x000000000008781c */ /* 0x000fe20003f0f018 */
[----:B------:R-:W-:Y:S02]  /*3450*/  UIADD3 UR40, UPT, UPT, UR28, 0x2, URZ ;  /* 0x000000021c287890 */ /* 0x000fe4000fffe0ff */
[----:B------:R-:W-:Y:S02]  /*3460*/  USEL UR27, URZ, 0x1, UP2 ;  /* 0x00000001ff1b7887 */ /* 0x000fe40009000000 */
[----:B------:R-:W-:Y:S02]  /*3470*/  USEL UR14, UR14, URZ, UP2 ;  /* 0x000000ff0e0e7287 */ /* 0x000fe40009000000 */
[----:B------:R-:W-:Y:S02]  /*3480*/  UIADD3 UR36, UPT, UPT, UR28, 0x4, URZ ;  /* 0x000000041c247890 */ /* 0x000fe4000fffe0ff */
[----:B------:R-:W-:Y:S01]  /*3490*/  @UP1 ULEA UR26, UR14, UR5, 0x3 ;  /* 0x000000050e1a1291 */ /* 0x000fe2000f8e18ff */
[----:B------:R-:W-:Y:S01]  /*34a0*/  LOP3.LUT R8, R8, UR27, RZ, 0x3c, !PT ;  /* 0x0000001b08087c12 */ /* 0x000fe2000f8e3cff */
[----:B------:R-:W-:Y:S02]  /*34b0*/  UIADD3 UR32, UPT, UPT, UR28, 0x6, URZ ;  /* 0x000000061c207890 */ /* 0x000fe4000fffe0ff */
[----:B------:R-:W-:Y:S01]  /*34c0*/  UIADD3 UR6, UPT, UPT, UR6, 0x40, URZ ;  /* 0x0000004006067890 */ /* 0x000fe2000fffe0ff */
[----:B-1----:R-:W-:Y:S01]  /*34d0*/  @P0 SHF.L.U32 R0, R8, 0x1f, RZ ;  /* 0x0000001f08000819 */ /* 0x002fe200000006ff */
[----:B------:R-:W-:Y:S01]  /*34e0*/  UIADD3 UR12, UPT, UPT, UR12, -0x1, URZ ;  /* 0xffffffff0c0c7890 */ /* 0x000fe2000fffe0ff */
[----:B------:R-:W-:Y:S02]  /*34f0*/  UMOV UR29, 0x40004040 ;  /* 0x40004040001d7882 */ /* 0x000fe40000000000 */
[----:B------:R2:W3:Y:S01]  /*3500*/  @P0 SYNCS.PHASECHK.TRANS64.TRYWAIT P2, [UR26], R0 ;  /* 0x00000000ff0005a7 */ /* 0x0004e2000804111a */
[----:B------:R-:W-:Y:S01]  /*3510*/  ULEA UR26, UR17, UR10, 0xa ;  /* 0x0000000a111a7291 */ /* 0x000fe2000f8e50ff */
[----:B------:R-:W-:Y:S01]  /*3520*/  UMOV UR27, 0x40004040 ;  /* 0x40004040001b7882 */ /* 0x000fe20000000000 */
[----:B------:R-:W-:Y:S02]  /*3530*/  UMOV UR41, 0x40004040 ;  /* 0x4000404000297882 */ /* 0x000fe40000000000 */
[----:B------:R-:W-:Y:S02]  /*3540*/  UIADD3 UR38, UPT, UPT, UR26, 0x2, URZ ;  /* 0x000000021a267890 */ /* 0x000fe4000fffe0ff */
[----:B------:R-:W-:Y:S02]  /*3550*/  UIADD3 UR34, UPT, UPT, UR26, 0x4, URZ ;  /* 0x000000041a227890 */ /* 0x000fe4000fffe0ff */
[----:B------:R-:W-:Y:S01]  /*3560*/  UIADD3 UR30, UPT, UPT, UR26, 0x6, URZ ;  /* 0x000000061a1e7890 */ /* 0x000fe2000fffe0ff */
[----:B------:R2:W-:Y:S01]  /*3570*/  UTCHMMA gdesc[UR26], gdesc[UR28], tmem[UR8], tmem[UR24], idesc[UR25], UP4 ;  /* 0x00ff181c1a0075ea */ /* 0x0005e2000a000008 */
[----:B------:R-:W-:Y:S01]  /*3580*/  UPLOP3.LUT UP4, UPT, UPT, UPT, UPT, 0x80, 0x8 ;  /* 0x000000000008789c */ /* 0x000fe20003f8f070 */
[----:B------:R-:W-:Y:S01]  /*3590*/  UMOV UR39, 0x40004040 ;  /* 0x4000404000277882 */ /* 0x000fe20000000000 */
[----:B------:R-:W-:Y:S01]  /*35a0*/  UMOV UR37, 0x40004040 ;  /* 0x4000404000257882 */ /* 0x000fe20000000000 */
[----:B------:R2:W-:Y:S01]  /*35b0*/  UTCHMMA gdesc[UR38], gdesc[UR40], tmem[UR8], tmem[UR22], idesc[UR23], UPT ;  /* 0x00ff1628260075ea */ /* 0x0005e2000b800008 */
[----:B------:R-:W-:Y:S01]  /*35c0*/  UMOV UR35, 0x40004040 ;  /* 0x4000404000237882 */ /* 0x000fe20000000000 */
[----:B------:R-:W-:Y:S01]  /*35d0*/  UMOV UR33, 0x40004040 ;  /* 0x4000404000217882 */ /* 0x000fe20000000000 */
[----:B------:R-:W-:Y:S01]  /*35e0*/  UMOV UR31, 0x40004040 ;  /* 0x40004040001f7882 */ /* 0x000fe20000000000 */
[----:B------:R2:W-:Y:S01]  /*35f0*/  UTCHMMA gdesc[UR34], gdesc[UR36], tmem[UR8], tmem[UR20], idesc[UR21], UPT ;  /* 0x00ff1424220075ea */ /* 0x0005e2000b800008 */
[----:B------:R2:W-:Y:S01]  /*3600*/  UTCHMMA gdesc[UR30], gdesc[UR32], tmem[UR8], tmem[UR18], idesc[UR19], UPT ;  /* 0x00ff12201e0075ea */ /* 0x0005e2000b800008 */
[----:B------:R2:W-:Y:S01]  /*3610*/  UTCBAR [UR6], URZ ;  /* 0x000000ff060073e9 */ /* 0x0005e200080000ff */
[----:B------:R-:W-:Y:S01]  /*3620*/  UMOV UR17, UR14 ;  /* 0x0000000e00117c82 */ /* 0x000fe20008000000 */
[----:B------:R-:W-:Y:S05]  /*3630*/  BRA.U UP0, `(.L_x_62) ;  /* 0xfffffffd00507547 */ /* 0x000fea000b83ffff */
.L_x_59:
[----:B------:R-:W-:Y:S01]  /*3640*/  UIADD3 UR15, UPT, UPT, UR15, 0x1, URZ ;  /* 0x000000010f0f7890 */ /* 0x000fe2000fffe0ff */
[C---:B------:R-:W-:Y:S01]  /*3650*/  ISETP.NE.AND P0, PT, R10.reuse, 0x2, PT ;  /* 0x000000020a00780c */ /* 0x040fe20003f05270 */
[----:B------:R-:W-:Y:S02]  /*3660*/  UIADD3 UR7, UPT, UPT, UR7, 0xe0, URZ ;  /* 0x000000e007077890 */ /* 0x000fe4000fffe0ff */
[----:B------:R-:W-:Y:S01]  /*3670*/  UISETP.NE.AND UP0, UPT, UR15, 0x4, UPT ;  /* 0x000000040f00788c */ /* 0x000fe2000bf05270 */
[----:B-12---:R-:W-:Y:S02]  /*3680*/  SEL R0, RZ, 0x1, P0 ;  /* 0x00000001ff007807 */ /* 0x006fe40000000000 */
[----:B------:R-:W-:Y:S01]  /*3690*/  SEL R10, R10, RZ, P0 ;  /* 0x000000ff0a0a7207 */ /* 0x000fe20000000000 */
[----:B------:R-:W-:Y:S01]  /*36a0*/  USEL UR6, URZ, 0x1, UP0 ;  /* 0x00000001ff067887 */ /* 0x000fe20008000000 */
[----:B------:R-:W-:Y:S01]  /*36b0*/  LOP3.LUT R9, R9, R0, RZ, 0x3c, !PT ;  /* 0x0000000009097212 */ /* 0x000fe200078e3cff */
[----:B------:R-:W-:Y:S01]  /*36c0*/  USEL UR15, UR15, URZ, UP0 ;  /* 0x000000ff0f0f7287 */ /* 0x000fe20008000000 */
[----:B------:R1:W-:Y:S03]  /*36d0*/  UTCBAR [UR7], URZ ;  /* 0x000000ff070073e9 */ /* 0x0003e600080000ff */
[----:B------:R-:W-:Y:S01]  /*36e0*/  LOP3.LUT R11, R11, UR6, RZ, 0x3c, !PT ;  /* 0x000000060b0b7c12 */ /* 0x000fe2000f8e3cff */
[----:B------:R-:W-:Y:S07]  /*36f0*/  @P1 BRA `(.L_x_63) ;  /* 0xfffffff800a01947 */ /* 0x000fee000383ffff */
[----:B------:R-:W2:Y:S01]  /*3700*/  S2UR UR4, SR_CgaCtaId ;  /* 0x00000000000479c3 */ /* 0x000ea20000008800 */
[----:B------:R-:W-:Y:S01]  /*3710*/  ELECT P0, URZ, PT ;  /* 0x0000000000ff782f */ /* 0x000fe20003800000 */
[----:B------:R-:W-:Y:S01]  /*3720*/  IMAD.MOV.U32 R0, RZ, RZ, 0x1 ;  /* 0x00000001ff007424 */ /* 0x000fe200078e00ff */
[----:B------:R-:W-:Y:S01]  /*3730*/  UIADD3 UR5, UPT, UPT, UR5, 0x100, URZ ;  /* 0x0000010005057890 */ /* 0x000fe2000fffe0ff */
[----:B------:R-:W-:Y:S01]  /*3740*/  SHF.L.U32 R2, R11, 0x1f, RZ ;  /* 0x0000001f0b027819 */ /* 0x000fe200000006ff */
[----:B------:R-:W-:-:S03]  /*3750*/  UMOV UR6, 0x40 ;  /* 0x0000004000067882 */ /* 0x000fc60000000000 */
[----:B------:R-:W-:Y:S01]  /*3760*/  UVIRTCOUNT.DEALLOC.SMPOOL 0x80 ;  /* 0x000000800000784c */ /* 0x000fe20000000000 */
[----:B--2---:R-:W-:Y:S02]  /*3770*/  ULEA UR4, UR4, UR6, 0x18 ;  /* 0x0000000604047291 */ /* 0x004fe4000f8ec0ff */
[----:B------:R-:W-:-:S07]  /*3780*/  ULEA UR6, UR15, UR5, 0x3 ;  /* 0x000000050f067291 */ /* 0x000fce000f8e18ff */
[----:B------:R2:W-:Y:S02]  /*3790*/  @P0 STS.U8 [UR4+0x1c], R0 ;  /* 0x00001c00ff000988 */ /* 0x0005e40008000004 */
[----:B------:R-:W4:Y:S02]  /*37a0*/  SYNCS.PHASECHK.TRANS64.TRYWAIT P0, [UR6], R2 ;  /* 0x00000002ff0075a7 */ /* 0x000f240008001106 */
[----:B--2-4-:R-:W-:Y:S05]  /*37b0*/  @!P0 BRA `(.L_x_64) ;  /* 0x0000006800f88947 */ /* 0x014fea0003800000 */
.L_x_240:
[----:B-1----:R-:W-:-:S04]  /*37c0*/  UIADD3 UR7, UPT, UPT, UR15, 0x1, URZ ;  /* 0x000000010f077890 */ /* 0x002fc8000fffe0ff */
[----:B------:R-:W-:-:S04]  /*37d0*/  UISETP.NE.AND UP0, UPT, UR7, 0x4, UPT ;  /* 0x000000040700788c */ /* 0x000fc8000bf05270 */
[----:B------:R-:W-:Y:S02]  /*37e0*/  USEL UR8, URZ, 0x1, UP0 ;  /* 0x00000001ff087887 */ /* 0x000fe40008000000 */
[----:B------:R-:W-:-:S04]  /*37f0*/  USEL UR7, UR7, URZ, UP0 ;  /* 0x000000ff07077287 */ /* 0x000fc80008000000 */
[----:B------:R-:W-:Y:S01]  /*3800*/  ULEA UR6, UR7, UR5, 0x3 ;  /* 0x0000000507067291 */ /* 0x000fe2000f8e18ff */
[----:B--2---:R-:W-:-:S04]  /*3810*/  LOP3.LUT R2, R11, UR8, RZ, 0x3c, !PT ;  /* 0x000000080b027c12 */ /* 0x004fc8000f8e3cff */
[----:B------:R-:W-:-:S04]  /*3820*/  SHF.L.U32 R3, R2, 0x1f, RZ ;  /* 0x0000001f02037819 */ /* 0x000fc800000006ff */
[----:B------:R-:W1:Y:S02]  /*3830*/  SYNCS.PHASECHK.TRANS64.TRYWAIT P0, [UR6], R3 ;  /* 0x00000003ff0075a7 */ /* 0x000e640008001106 */
[----:B-1----:R-:W-:Y:S05]  /*3840*/  @!P0 BRA `(.L_x_65) ;  /* 0x0000006800ec8947 */ /* 0x002fea0003800000 */
.L_x_242:
        /* <DEDUP_REMOVED lines=9> */
.L_x_244:
[----:B------:R-:W-:-:S04]  /*38e0*/  UIADD3 UR7, UPT, UPT, UR7, 0x1, URZ ;  /* 0x0000000107077890 */ /* 0x000fc8000fffe0ff */
[----:B------:R-:W-:-:S04]  /*38f0*/  UISETP.NE.AND UP0, UPT, UR7, 0x4, UPT ;  /* 0x000000040700788c */ /* 0x000fc8000bf05270 */
[----:B------:R-:W-:Y:S02]  /*3900*/  USEL UR6, URZ, 0x1, UP0 ;  /* 0x00000001ff067887 */ /* 0x000fe40008000000 */
[----:B------:R-:W-:-:S04]  /*3910*/  USEL UR7, UR7, URZ, UP0 ;  /* 0x000000ff07077287 */ /* 0x000fc80008000000 */
[----:B------:R-:W-:Y:S01]  /*3920*/  ULEA UR7, UR7, UR5, 0x3 ;  /* 0x0000000507077291 */ /* 0x000fe2000f8e18ff */
[----:B------:R-:W-:-:S04]  /*3930*/  LOP3.LUT R2, R2, UR6, RZ, 0x3c, !PT ;  /* 0x0000000602027c12 */ /* 0x000fc8000f8e3cff */
[----:B------:R-:W-:-:S04]  /*3940*/  SHF.L.U32 R2, R2, 0x1f, RZ ;  /* 0x0000001f02027819 */ /* 0x000fc800000006ff */
[----:B------:R-:W2:Y:S02]  /*3950*/  SYNCS.PHASECHK.TRANS64.TRYWAIT P0, [UR7], R2 ;  /* 0x00000002ff0075a7 */ /* 0x000ea40008001107 */
[----:B--2---:R-:W-:Y:S05]  /*3960*/  @!P0 BRA `(.L_x_67) ;  /* 0x0000006800d48947 */ /* 0x004fea0003800000 */
.L_x_246:
[----:B------:R-:W-:Y:S01]  /*3970*/  NOP ;  /* 0x0000000000007918 */ /* 0x000fe20000000000 */
[----:B-1----:R-:W1:Y:S01]  /*3980*/  LDS R0, [UR4+0x14] ;  /* 0x00001404ff007984 */ /* 0x002e620008000800 */
[----:B------:R-:W-:Y:S01]  /*3990*/  ULOP3.LUT UR6, UR16, 0xffff, URZ, 0xc0, !UPT ;  /* 0x0000ffff10067892 */ /* 0x000fe2000f8ec0ff */
[----:B------:R-:W-:Y:S01]  /*39a0*/  UMOV UR8, 0xffff ;  /* 0x0000ffff00087882 */ /* 0x000fe20000000000 */
[----:B------:R-:W-:Y:S02]  /*39b0*/  UMOV UR5, 0x1 ;  /* 0x0000000100057882 */ /* 0x000fe40000000000 */
[----:B------:R-:W-:-:S04]  /*39c0*/  USHF.R.U32.HI UR6, URZ, 0x5, UR6 ;  /* 0x00000005ff067899 */ /* 0x000fc80008011606 */
[----:B------:R-:W-:Y:S02]  /*39d0*/  USHF.L.U32 UR8, UR8, UR6, URZ ;  /* 0x0000000608087299 */ /* 0x000fe400080006ff */
[----:B------:R-:W-:-:S04]  /*39e0*/  USHF.L.U32 UR5, UR5, UR6, URZ ;  /* 0x0000000605057299 */ /* 0x000fc800080006ff */
[----:B-1----:R-:W-:-:S04]  /*39f0*/  LOP3.LUT R0, R0, UR8, RZ, 0xc0, !PT ;  /* 0x0000000800007c12 */ /* 0x002fc8000f8ec0ff */
[----:B------:R-:W-:-:S13]  /*3a00*/  ISETP.NE.AND P0, PT, R0, UR8, PT ;  /* 0x0000000800007c0c */ /* 0x000fda000bf05270 */
[----:B------:R-:W-:Y:S05]  /*3a10*/  @P0 BRA `(.L_x_68) ;  /* 0x0000000000580947 */ /* 0x000fea0003800000 */
[----:B------:R-:W1:Y:S02]  /*3a20*/  LDS R0, [UR4+0x18] ;  /* 0x00001804ff007984 */ /* 0x000e640008000800 */
[----:B-1----:R-:W-:-:S04]  /*3a30*/  LOP3.LUT R0, R0, UR5, RZ, 0xc0, !PT ;  /* 0x0000000500007c12 */ /* 0x002fc8000f8ec0ff */
[----:B------:R-:W-:-:S13]  /*3a40*/  ISETP.NE.AND P0, PT, R0, UR5, PT ;  /* 0x0000000500007c0c */ /* 0x000fda000bf05270 */
[----:B------:R-:W-:Y:S05]  /*3a50*/  @P0 BRA `(.L_x_69) ;  /* 0x00000000003c0947 */ /* 0x000fea0003800000 */
[----:B------:R-:W1:Y:S01]  /*3a60*/  S2R R2, SR_LANEID ;  /* 0x0000000000027919 */ /* 0x000e620000000000 */
[----:B------:R-:W-:Y:S01]  /*3a70*/  ULOP3.LUT UR8, URZ, UR8, URZ, 0x33, !UPT ;  /* 0x00000008ff087292 */ /* 0x000fe2000f8e33ff */
[----:B------:R-:W-:Y:S02]  /*3a80*/  VOTEU.ANY UR7, UPT, PT ;  /* 0x0000000000077886 */ /* 0x000fe400038e0100 */
[----:B------:R-:W-:-:S03]  /*3a90*/  UFLO.U32 UR7, UR7 ;  /* 0x00000007000772bd */ /* 0x000fc600080e0000 */
[----:B------:R-:W-:-:S04]  /*3aa0*/  IMAD.U32 R0, RZ, RZ, UR8 ;  /* 0x00000008ff007e24 */ /* 0x000fc8000f8e00ff */
[----:B------:R2:W4:Y:S02]  /*3ab0*/  REDUX UR6, R0 ;  /* 0x00000000000673c4 */ /* 0x0005240000000000 */
[----:B------:R1:W-:Y:S02]  /*3ac0*/  UTCATOMSWS.AND URZ, UR8 ;  /* 0x0000000800ff79e3 */ /* 0x0003e40008000000 */
[----:B-1----:R-:W-:Y:S02]  /*3ad0*/  ISETP.EQ.U32.AND P0, PT, R2, UR7, PT ;  /* 0x0000000702007c0c */ /* 0x002fe4000bf02070 */
[----:B--2---:R-:W-:Y:S02]  /*3ae0*/  LOP3.LUT R0, RZ, UR5, RZ, 0x33, !PT ;  /* 0x00000005ff007c12 */ /* 0x004fe4000f8e33ff */
[----:B----4-:R-:W-:Y:S02]  /*3af0*/  MOV R2, UR6 ;  /* 0x0000000600027c02 */ /* 0x010fe40008000f00 */
[----:B------:R-:W1:Y:S07]  /*3b00*/  REDUX UR5, R0 ;  /* 0x00000000000573c4 */ /* 0x000e6e0000000000 */
[----:B------:R2:W-:Y:S01]  /*3b10*/  @P0 ATOMS.AND RZ, [UR4+0x14], R2 ;  /* 0x00001402ffff098c */ /* 0x0005e2000a800004 */
[----:B-1----:R-:W-:-:S05]  /*3b20*/  IMAD.U32 R0, RZ, RZ, UR5 ;  /* 0x00000005ff007e24 */ /* 0x002fca000f8e00ff */
[----:B------:R2:W-:Y:S01]  /*3b30*/  @P0 ATOMS.AND RZ, [UR4+0x18], R0 ;  /* 0x00001800ffff098c */ /* 0x0005e2000a800004 */
[----:B------:R-:W-:Y:S05]  /*3b40*/  BRA `(.L_x_70) ;  /* 0x0000000000147947 */ /* 0x000fea0003800000 */
.L_x_69:
[----:B------:R-:W-:Y:S02]  /*3b50*/  MOV R2, 0x3b70 ;  /* 0x00003b7000027802 */ /* 0x000fe40000000f00 */
[----:B---3-5:R-:W-:Y:S05]  /*3b60*/  CALL.REL.NOINC `($__internal_0_$__cuda_sm10x_tcgen05_guardrail_trap_col_being_dealloced_not_returned_by_alloc) ;  /* 0x0000006c00347944 */ /* 0x028fea0003c00000 */
[----:B------:R-:W-:Y:S05]  /*3b70*/  BRA `(.L_x_70) ;  /* 0x0000000000087947 */ /* 0x000fea0003800000 */
.L_x_68:
[----:B------:R-:W-:Y:S02]  /*3b80*/  MOV R2, 0x3ba0 ;  /* 0x00003ba000027802 */ /* 0x000fe40000000f00 */
[----:B---3-5:R-:W-:Y:S05]  /*3b90*/  CALL.REL.NOINC `($__internal_2_$__cuda_sm10x_tcgen05_guardrail_trap_unallocated_columns_being_dealloced) ;  /* 0x0000006c00407944 */ /* 0x028fea0003c00000 */
.L_x_70:
[----:B------:R-:W-:Y:S01]  /*3ba0*/  NOP ;  /* 0x0000000000007918 */ /* 0x000fe20000000000 */
[----:B------:R-:W-:Y:S05]  /*3bb0*/  EXIT ;  /* 0x000000000000794d */ /* 0x000fea0003800000 */
.L_x_52:
[----:B------:R-:W-:-:S09]  /*3bc0*/  UISETP.NE.OR UP3, UPT, UR8, 0x3, UP3 ;  /* 0x000000030800788c */ /* 0x000fd20009f65670 */
[----:B------:R-:W-:Y:S05]  /*3bd0*/  BRA.U UP3, `(.L_x_71) ;  /* 0x0000000d03b07547 */ /* 0x000fea000b800000 */
[----:B------:R-:W1:Y:S01]  /*3be0*/  LDC R0, c[0x0][0xb30] ;  /* 0x0002cc00ff007b82 */ /* 0x000e620000000800 */
[----:B------:R-:W2:Y:S01]  /*3bf0*/  LDCU.64 UR8, c[0x0][0x888] ;  /* 0x00011100ff0877ac */ /* 0x000ea20008000a00 */
[----:B------:R-:W-:Y:S02]  /*3c00*/  HFMA2 R27, -RZ, RZ, 0, 0 ;  /* 0x00000000ff1b7431 */ /* 0x000fe400000001ff */
[----:B------:R-:W-:Y:S01]  /*3c10*/  IMAD.MOV.U32 R29, RZ, RZ, 0x1 ;  /* 0x00000001ff1d7424 */ /* 0x000fe200078e00ff */
[----:B------:R-:W-:Y:S01]  /*3c20*/  MOV R25, 0x2000 ;  /* 0x0000200000197802 */ /* 0x000fe20000000f00 */
[----:B------:R-:W4:Y:S01]  /*3c30*/  LDCU.64 UR6, c[0x0][0x890] ;  /* 0x00011200ff0677ac */ /* 0x000f220008000a00 */
[----:B------:R-:W-:Y:S01]  /*3c40*/  IMAD.MOV.U32 R28, RZ, RZ, RZ ;  /* 0x000000ffff1c7224 */ /* 0x000fe200078e00ff */
[----:B------:R-:W3:Y:S01]  /*3c50*/  LDC R24, c[0x0][0x370] ;  /* 0x0000dc00ff187b82 */ /* 0x000ee20000000800 */
[----:B------:R-:W-:Y:S01]  /*3c60*/  UMOV UR13, 0x400 ;  /* 0x00000400000d7882 */ /* 0x000fe20000000000 */
[----:B------:R-:W-:-:S02]  /*3c70*/  UPLOP3.LUT UP1, UPT, UPT, UPT, UPT, 0x40, 0x4 ;  /* 0x000000000004789c */ /* 0x000fc40003f2e870 */
[----:B------:R-:W-:Y:S01]  /*3c80*/  ULEA UR13, UR4, UR13, 0x18 ;  /* 0x0000000d040d7291 */ /* 0x000fe2000f8ec0ff */
[----:B------:R-:W-:-:S03]  /*3c90*/  UMOV UR14, URZ ;  /* 0x000000ff000e7c82 */ /* 0x000fc60008000000 */
[----:B------:R-:W3:Y:S01]  /*3ca0*/  LDC R3, c[0x0][0xb0c] ;  /* 0x0002c300ff037b82 */ /* 0x000ee20000000800 */
[----:B--2---:R-:W-:Y:S02]  /*3cb0*/  UISETP.NE.U32.AND UP3, UPT, UR8, URZ, UPT ;  /* 0x000000ff0800728c */ /* 0x004fe4000bf65070 */
[----:B----4-:R-:W-:-:S05]  /*3cc0*/  UISETP.NE.U32.AND UP5, UPT, UR6, URZ, UPT ;  /* 0x000000ff0600728c */ /* 0x010fca000bfa5070 */
[----:B------:R-:W2:Y:S01]  /*3cd0*/  LDC R20, c[0x0][0xb20] ;  /* 0x0002c800ff147b82 */ /* 0x000ea20000000800 */
[----:B-1----:R-:W-:Y:S01]  /*3ce0*/  ISETP.NE.AND P1, PT, R0, 0x1, PT ;  /* 0x000000010000780c */ /* 0x002fe20003f25270 */
[----:B------:R-:W-:Y:S02]  /*3cf0*/  UISETP.NE.AND.EX UP3, UPT, UR9, URZ, UPT, UP3 ;  /* 0x000000ff0900728c */ /* 0x000fe4000bf65330 */
[----:B------:R-:W-:-:S04]  /*3d00*/  UISETP.NE.AND.EX UP5, UPT, UR7, URZ, UPT, UP5 ;  /* 0x000000ff0700728c */ /* 0x000fc8000bfa5350 */
[----:B------:R-:W1:Y:S08]  /*3d10*/  LDC.64 R30, c[0x0][0x348] ;  /* 0x0000d200ff1e7b82 */ /* 0x000e700000000a00 */
[----:B------:R-:W4:Y:S08]  /*3d20*/  LDC.64 R14, c[0x0][0xb10] ;  /* 0x0002c400ff0e7b82 */ /* 0x000f300000000a00 */
[----:B------:R-:W1:Y:S08]  /*3d30*/  LDC.64 R6, c[0x0][0xb18] ;  /* 0x0002c600ff067b82 */ /* 0x000e700000000a00 */
[----:B------:R-:W1:Y:S08]  /*3d40*/  LDC.64 R4, c[0x0][0xb28] ;  /* 0x0002ca00ff047b82 */ /* 0x000e700000000a00 */
[----:B--23--:R-:W1:Y:S02]  /*3d50*/  LDC R21, c[0x0][0x374] ;  /* 0x0000dd00ff157b82 */ /* 0x00ce640000000800 */
.L_x_80:
[C---:B------:R-:W-:Y:S02]  /*3d60*/  LEA R0, R28.reuse, UR13, 0x3 ;  /* 0x0000000d1c007c11 */ /* 0x040fe4000f8e18ff */
[----:B------:R-:W-:Y:S02]  /*3d70*/  SHF.L.U32 R2, R27, 0x1f, RZ ;  /* 0x0000001f1b027819 */ /* 0x000fe400000006ff */
[----:B------:R-:W-:Y:S02]  /*3d80*/  LEA R16, R28, UR13, 0x4 ;  /* 0x0000000d1c107c11 */ /* 0x000fe4000f8e20ff */
[----:B--2---:R-:W2:Y:S02]  /*3d90*/  SYNCS.PHASECHK.TRANS64.TRYWAIT P0, [R0+URZ+0xc0], R2 ;  /* 0x0000c002000075a7 */ /* 0x004ea400080011ff */
[----:B--2---:R-:W-:Y:S05]  /*3da0*/  @!P0 BRA `(.L_x_72) ;  /* 0x0000006400dc8947 */ /* 0x004fea0003800000 */
.L_x_247:
[----:B------:R-:W-:Y:S01]  /*3db0*/  ISETP.GE.AND P0, PT, R36, 0x1, PT ;  /* 0x000000012400780c */ /* 0x000fe20003f06270 */
[----:B------:R-:W3:Y:S01]  /*3dc0*/  LDS.128 R16, [R16+0x150] ;  /* 0x0001500010107984 */ /* 0x000ee20000000c00 */
[----:B--2---:R-:W-:Y:S01]  /*3dd0*/  VIADD R0, R0, 0xd0 ;  /* 0x000000d000007836 */ /* 0x004fe20000000000 */
[----:B------:R-:W-:Y:S01]  /*3de0*/  @!PT LDS RZ, [RZ] ;  /* 0x00000000fffff984 */ /* 0x000fe20000000800 */
[----:B------:R-:W-:Y:S01]  /*3df0*/  @!PT LDS RZ, [RZ] ;  /* 0x00000000fffff984 */ /* 0x000fe20000000800 */
[----:B------:R-:W-:Y:S01]  /*3e00*/  @!PT LDS RZ, [RZ] ;  /* 0x00000000fffff984 */ /* 0x000fe20000000800 */
[----:B------:R-:W-:Y:S01]  /*3e10*/  @!PT LDS RZ, [RZ] ;  /* 0x00000000fffff984 */ /* 0x000fe20000000800 */
[----:B------:R2:W-:Y:S06]  /*3e20*/  MEMBAR.ALL.CTA ;  /* 0x0000000000007992 */ /* 0x0005ec0000008000 */
[----:B--2---:R-:W2:Y:S01]  /*3e30*/  FENCE.VIEW.ASYNC.S ;  /* 0x00000000000073c6 */ /* 0x004ea20000000000 */
[----:B------:R-:W-:Y:S04]  /*3e40*/  PRMT R0, RZ, 0x654, R0 ;  /* 0x00000654ff007816 */ /* 0x000fe80000000000 */
[----:B--2---:R2:W-:Y:S01]  /*3e50*/  SYNCS.ARRIVE.TRANS64.RED.A1T0 RZ, [R0+URZ], RZ ;  /* 0x000000ff00ff79a7 */ /* 0x0045e200081004ff */
[----:B---3--:R-:W-:Y:S11]  /*3e60*/  LOP3.LUT P3, RZ, R18, 0x1, RZ, 0xc0, !PT ;  /* 0x0000000112ff7812 */ /* 0x008ff6000786c0ff */
[----:B------:R-:W-:Y:S02]  /*3e70*/  @!UPT UIADD3 URZ, UPT, UPT, URZ, URZ, URZ ;  /* 0x000000fffffff290 */ /* 0x000fe4000fffe0ff */
[----:B------:R-:W-:Y:S02]  /*3e80*/  @P3 MOV R11, R16 ;  /* 0x00000010000b3202 */ /* 0x000fe40000000f00 */
[----:B------:R-:W-:Y:S01]  /*3e90*/  @P3 LOP3.LUT R10, R17, 0xffff, RZ, 0xc0, !PT ;  /* 0x0000ffff110a3812 */ /* 0x000fe200078ec0ff */
[----:B--2---:R-:W-:Y:S06]  /*3ea0*/  @!P0 BRA `(.L_x_73) ;  /* 0x0000000000a48947 */ /* 0x004fec0003800000 */
[-C--:B-1----:R-:W-:Y:S01]  /*3eb0*/  IMAD.HI.U32 R0, R21, R7.reuse, RZ ;  /* 0x0000000715007227 */ /* 0x082fe200078e00ff */
[----:B------:R-:W-:Y:S02]  /*3ec0*/  ISETP.NE.AND P0, PT, R6, 0x1, PT ;  /* 0x000000010600780c */ /* 0x000fe40003f05270 */
[----:B------:R-:W-:Y:S01]  /*3ed0*/  ISETP.NE.AND P2, PT, R36, 0x1, PT ;  /* 0x000000012400780c */ /* 0x000fe20003f45270 */
[----:B----4-:R-:W-:Y:S01]  /*3ee0*/  IMAD.HI.U32 R9, R24, R14, RZ ;  /* 0x0000000e18097227 */ /* 0x010fe200078e00ff */
[----:B------:R-:W-:Y:S02]  /*3ef0*/  SHF.R.U32.HI R0, RZ, R20, R0 ;  /* 0x00000014ff007219 */ /* 0x000fe40000011600 */
[----:B------:R-:W-:Y:S01]  /*3f00*/  ISETP.NE.AND P4, PT, R3, 0x1, PT ;  /* 0x000000010300780c */ /* 0x000fe20003f85270 */
[----:B------:R-:W-:Y:S01]  /*3f10*/  IMAD.HI.U32 R13, R10, R7, RZ ;  /* 0x000000070a0d7227 */ /* 0x000fe200078e00ff */
[----:B------:R-:W-:Y:S02]  /*3f20*/  SHF.R.U32.HI R9, RZ, R15, R9 ;  /* 0x0000000fff097219 */ /* 0x000fe40000011609 */
[----:B------:R-:W-:Y:S01]  /*3f30*/  SEL R0, R21, R0, !P0 ;  /* 0x0000000015007207 */ /* 0x000fe20004000000 */
[----:B------:R-:W-:Y:S01]  /*3f40*/  IMAD.HI.U32 R12, R11, R14, RZ ;  /* 0x0000000e0b0c7227 */ /* 0x000fe200078e00ff */
[----:B------:R-:W-:Y:S03]  /*3f50*/  SEL R9, R24, R9, !P4 ;  /* 0x0000000918097207 */ /* 0x000fe60006000000 */
[-C--:B------:R-:W-:Y:S01]  /*3f60*/  IMAD.HI.U32 R8, R0, R4.reuse, RZ ;  /* 0x0000000400087227 */ /* 0x080fe200078e00ff */
[----:B------:R-:W-:Y:S03]  /*3f70*/  SHF.R.U32.HI R12, RZ, R15, R12 ;  /* 0x0000000fff0c7219 */ /* 0x000fe6000001160c */
[----:B------:R-:W-:Y:S01]  /*3f80*/  IMAD.HI.U32 R2, R9, R4, RZ ;  /* 0x0000000409027227 */ /* 0x000fe200078e00ff */
[-C--:B------:R-:W-:Y:S02]  /*3f90*/  @P2 SHF.R.U32.HI R0, RZ, R5.reuse, R8 ;  /* 0x00000005ff002219 */ /* 0x080fe40000011608 */
[----:B------:R-:W-:Y:S02]  /*3fa0*/  SHF.R.U32.HI R8, RZ, R20, R13 ;  /* 0x00000014ff087219 */ /* 0x000fe4000001160d */
[----:B------:R-:W-:Y:S01]  /*3fb0*/  @P2 SHF.R.U32.HI R9, RZ, R5, R2 ;  /* 0x00000005ff092219 */ /* 0x000fe20000011602 */
[----:B------:R-:W-:Y:S01]  /*3fc0*/  IMAD R0, R36, R0, RZ ;  /* 0x0000000024007224 */ /* 0x000fe200078e02ff */
[----:B------:R-:W-:Y:S02]  /*3fd0*/  SEL R8, R10, R8, !P0 ;  /* 0x000000080a087207 */ /* 0x000fe40004000000 */
[----:B------:R-:W-:Y:S01]  /*3fe0*/  SEL R2, R11, R12, !P4 ;  /* 0x0000000c0b027207 */ /* 0x000fe20006000000 */
[----:B------:R-:W-:Y:S01]  /*3ff0*/  IMAD R12, R36, R9, RZ ;  /* 0x00000009240c7224 */ /* 0x000fe200078e02ff */
[C---:B------:R-:W-:Y:S01]  /*4000*/  ISETP.GE.AND P0, PT, R8.reuse, R0, PT ;  /* 0x000000000800720c */ /* 0x040fe20003f06270 */
[----:B------:R-:W-:Y:S03]  /*4010*/  IMAD.HI.U32 R0, R8, R4, RZ ;  /* 0x0000000408007227 */ /* 0x000fe600078e00ff */
[----:B------:R-:W-:Y:S02]  /*4020*/  ISETP.GE.OR P0, PT, R2, R12, P0 ;  /* 0x0000000c0200720c */ /* 0x000fe40000706670 */
[-C--:B------:R-:W-:Y:S04]  /*4030*/  SHF.R.U32.HI R0, RZ, R5.reuse, R0 ;  /* 0x00000005ff007219 */ /* 0x080fe80000011600 */
[----:B------:R-:W-:Y:S05]  /*4040*/  SEL R13, R8, R0, !P2 ;  /* 0x00000000080d7207 */ /* 0x000fea0005000000 */
[----:B------:R-:W-:Y:S02]  /*4050*/  IMAD.MOV R12, RZ, RZ, -R13 ;  /* 0x000000ffff0c7224 */ /* 0x000fe400078e0a0d */
[----:B------:R-:W-:Y:S04]  /*4060*/  @!P0 IMAD.HI.U32 R0, R2, R4, RZ ;  /* 0x0000000402008227 */ /* 0x000fe800078e00ff */
[----:B------:R-:W-:Y:S01]  /*4070*/  IMAD R12, R36, R12, R8 ;  /* 0x0000000c240c7224 */ /* 0x000fe200078e0208 */
[----:B------:R-:W-:Y:S04]  /*4080*/  @!P0 SHF.R.U32.HI R0, RZ, R5, R0 ;  /* 0x00000005ff008219 */ /* 0x000fe80000011600 */
[----:B------:R-:W-:Y:S04]  /*4090*/  @!P0 SEL R0, R2, R0, !P2 ;  /* 0x0000000002008207 */ /* 0x000fe80005000000 */
[----:B------:R-:W-:Y:S01]  /*40a0*/  @!P0 IADD3 R13, PT, PT, R13, -R0, RZ ;  /* 0x800000000d0d8210 */ /* 0x000fe20007ffe0ff */
[----:B------:R-:W-:Y:S01]  /*40b0*/  @!P0 IMAD R0, R9, R12, R0 ;  /* 0x0000000c09008224 */ /* 0x000fe200078e0200 */
[----:B------:R-:W-:Y:S01]  /*40c0*/  IADD3 R9, PT, PT, -R8, RZ, RZ ;  /* 0x000000ff08097210 */ /* 0x000fe20007ffe1ff */
[--C-:B------:R-:W-:Y:S02]  /*40d0*/  IMAD.MOV R12, RZ, RZ, -R2.reuse ;  /* 0x000000ffff0c7224 */ /* 0x100fe400078e0a02 */
[----:B------:R-:W-:Y:S02]  /*40e0*/  @!P0 IMAD R8, R13, R36, R2 ;  /* 0x000000240d088224 */ /* 0x000fe400078e0202 */
[----:B------:R-:W-:Y:S02]  /*40f0*/  @!P0 IMAD.MOV.U32 R2, RZ, RZ, R0 ;  /* 0x000000ffff028224 */ /* 0x000fe400078e0000 */
[----:B------:R-:W-:Y:S02]  /*4100*/  IMAD R11, R3, R12, R11 ;  /* 0x0000000c030b7224 */ /* 0x000fe400078e020b */
[----:B------:R-:W-:Y:S02]  /*4110*/  IMAD R10, R6, R9, R10 ;  /* 0x00000009060a7224 */ /* 0x000fe400078e020a */
[----:B------:R-:W-:Y:S02]  /*4120*/  IMAD R11, R2, R3, R11 ;  /* 0x00000003020b7224 */ /* 0x000fe400078e020b */
[----:B------:R-:W-:Y:S02]  /*4130*/  IMAD R10, R8, R6, R10 ;  /* 0x00000006080a7224 */ /* 0x000fe400078e020a */
.L_x_73:
[----:B------:R-:W-:Y:S05]  /*4140*/  BRA.U UP1, `(.L_x_74) ;  /* 0x0000000101107547 */ /* 0x000fea000b800000 */
[----:B------:R-:W-:Y:S04]  /*4150*/  MOV R2, UR5 ;  /* 0x0000000500027c02 */ /* 0x000fe80008000f00 */
[----:B------:R-:W-:Y:S04]  /*4160*/  SHF.L.U32 R2, R2, 0x1f, RZ ;  /* 0x0000001f02027819 */ /* 0x000fe800000006ff */
[----:B------:R-:W2:Y:S02]  /*4170*/  SYNCS.PHASECHK.TRANS64.TRYWAIT P0, [UR13+0xb8], R2 ;  /* 0x0000b802ff0075a7 */ /* 0x000ea4000800110d */
[----:B--2---:R-:W-:Y:S05]  /*4180*/  @!P0 BRA `(.L_x_75) ;  /* 0x0000006000f88947 */ /* 0x004fea0003800000 */
.L_x_74:
[----:B------:R-:W-:Y:S02]  /*4190*/  R2UR UR11, R22 ;  /* 0x00000000160b72ca */ /* 0x000fe400000e0000 */
[----:B------:R-:W-:Y:S02]  /*41a0*/  R2UR UR10, R23 ;  /* 0x00000000170a72ca */ /* 0x000fe400000e0000 */
[----:B------:R-:W-:Y:S04]  /*41b0*/  ISETP.NE.U32.AND P2, PT, RZ, UR6, PT ;  /* 0x00000006ff007c0c */ /* 0x000fe8000bf45070 */
[----:B------:R-:W-:Y:S05]  /*41c0*/  ISETP.NE.AND.EX P2, PT, RZ, UR7, PT, P2 ;  /* 0x00000007ff007c0c */ /* 0x000fea000bf45320 */
[----:B------:R-:W-:Y:S02]  /*41d0*/  USHF.L.U32 UR11, UR11, 0x7, URZ ;  /* 0x000000070b0b7899 */ /* 0x000fe400080006ff */
[----:B------:R-:W-:Y:S01]  /*41e0*/  USHF.L.U32 UR10, UR10, 0x6, URZ ;  /* 0x000000060a0a7899 */ /* 0x000fe200080006ff */
[----:B------:R-:W-:Y:S11]  /*41f0*/  BRA.U !UP5, `(.L_x_76) ;  /* 0x000000010d347547 */ /* 0x000ff6000b800000 */
[----:B------:R-:W-:Y:S01]  /*4200*/  UPLOP3.LUT UP0, UPT, UPT, UPT, UP3, 0x80, 0x8 ;  /* 0x000000000008789c */ /* 0x000fe20003f0f030 */
[----:B--2---:R-:W-:Y:S02]  /*4210*/  HFMA2 R0, -RZ, RZ, 0, 5.9604644775390625e-08 ;  /* 0x00000001ff007431 */ /* 0x004fe400000001ff */
[----:B------:R-:W-:Y:S03]  /*4220*/  IMAD.MOV.U32 R100, RZ, RZ, 0x1 ;  /* 0x00000001ff647424 */ /* 0x000fe600078e00ff */
[----:B------:R-:W-:Y:S05]  /*4230*/  PLOP3.LUT P0, PT, PT, PT, UP0, 0x80, 0x8 ;  /* 0x000000000008781c */ /* 0x000fea0003f0f008 */
[----:B------:R-:W2:Y:S01]  /*4240*/  @UP0 LDCU.64 UR16, c[0x0][0x888] ;  /* 0x00011100ff1007ac */ /* 0x000ea20008000a00 */
[----:B------:R-:W-:Y:S07]  /*4250*/  @UP0 UIMAD UR8, UR36, UR6, URZ ;  /* 0x00000006240802a4 */ /* 0x000fee000f8e02ff */
[----:B------:R-:W-:Y:S01]  /*4260*/  @!P0 PRMT R100, R0, 0x7610, R100 ;  /* 0x0000761000648816 */ /* 0x000fe20000000064 */
[----:B--2---:R-:W-:Y:S03]  /*4270*/  @UP0 UIMAD.WIDE UR16, UR8, 0x4, UR16 ;  /* 0x00000004081008a5 */ /* 0x004fe6000f8e0210 */
[----:B------:R-:W2:Y:S03]  /*4280*/  @!UP0 LDCU UR8, c[0x0][0x880] ;  /* 0x00011000ff0887ac */ /* 0x000ea60008000800 */
[----:B-----5:R-:W-:Y:S01]  /*4290*/  IMAD.U32 R62, RZ, RZ, UR16 ;  /* 0x00000010ff3e7e24 */ /* 0x020fe2000f8e00ff */
[----:B------:R-:W-:Y:S05]  /*42a0*/  MOV R63, UR17 ;  /* 0x00000011003f7c02 */ /* 0x000fea0008000f00 */
[----:B------:R3:W5:Y:S02]  /*42b0*/  @P0 LDG.E R62, desc[UR38][R62.64] ;  /* 0x000000263e3e0981 */ /* 0x000764000c1e1900 */
[----:B--23--:R-:W-:Y:S07]  /*42c0*/  @!P0 IMAD.U32 R62, RZ, RZ, UR8 ;  /* 0x00000008ff3e8e24 */ /* 0x00cfee000f8e00ff */
.L_x_76:
[----:B-----5:R-:W-:Y:S01]  /*42d0*/  @!P2 FSETP.EQ.AND P0, PT, R62, RZ, PT ;  /* 0x000000ff3e00a20b */ /* 0x020fe20003f02000 */
[----:B------:R-:W-:Y:S01]  /*42e0*/  @!UPT UIADD3 URZ, UPT, UPT, URZ, URZ, URZ ;  /* 0x000000fffffff290 */ /* 0x000fe2000fffe0ff */
[----:B------:R-:W-:Y:S11]  /*42f0*/  @!P2 BRA `(.L_x_77) ;  /* 0x000000000014a947 */ /* 0x000ff60003800000 */
[----:B------:R-:W-:Y:S02]  /*4300*/  LOP3.LUT P2, RZ, R100, 0xff, RZ, 0xc0, !PT ;  /* 0x000000ff64ff7812 */ /* 0x000fe4000784c0ff */
[----:B------:R-:W-:Y:S04]  /*4310*/  PLOP3.LUT P0, PT, PT, PT, UP0, 0x80, 0x8 ;  /* 0x000000000008781c */ /* 0x000fe80003f0f008 */
[----:B------:R-:W-:Y:S07]  /*4320*/  PLOP3.LUT P0, PT, P0, PT, PT, 0x8, 0x80 ;  /* 0x000000000080781c */ /* 0x000fee000070e170 */
[----:B------:R-:W-:Y:S11]  /*4330*/  @P2 FSETP.EQ.AND P0, PT, R62, RZ, PT ;  /* 0x000000ff3e00220b */ /* 0x000ff60003f02000 */
[----:B------:R-:W-:Y:S02]  /*4340*/  @!UPT UIADD3 URZ, UPT, UPT, URZ, URZ, URZ ;  /* 0x000000fffffff290 */ /* 0x000fe4000fffe0ff */
.L_x_77:
[----:B------:R-:W-:Y:S01]  /*4350*/  ULEA UR16, UR14, UR13, 0x3 ;  /* 0x0000000d0e107291 */ /* 0x000fe2000f8e18ff */
[----:B------:R-:W-:Y:S02]  /*4360*/  SHF.L.U32 R9, R29, 0x1f, RZ ;  /* 0x0000001f1d097819 */ /* 0x000fe400000006ff */
[----:B------:R-:W-:Y:S04]  /*4370*/  ELECT P4, URZ, PT ;  /* 0x0000000000ff782f */ /* 0x000fe80003880000 */
[----:B------:R-:W-:Y:S02]  /*4380*/  PLOP3.LUT P4, PT, P0, P4, PT, 0xf2, 0x2f ;  /* 0x00000000002f781c */ /* 0x000fe40000789e72 */
[----:B------:R-:W3:Y:S11]  /*4390*/  SYNCS.PHASECHK.TRANS64.TRYWAIT P2, [UR16+0x98], R9 ;  /* 0x00009809ff0075a7 */ /* 0x000ef60008041110 */
[----:B-1----:R-:W-:Y:S05]  /*43a0*/  @!P4 IADD3 R8, P0, PT, R30, 0x580, RZ ;  /* 0x000005801e08c810 */ /* 0x002fea0007f1e0ff */
[----:B--2---:R-:W-:Y:S01]  /*43b0*/  @!P4 IMAD.X R2, RZ, RZ, R31, P0 ;  /* 0x000000ffff02c224 */ /* 0x004fe200000e061f */
[----:B---3--:R-:W-:Y:S07]  /*43c0*/  @!P2 BRA `(.L_x_78) ;  /* 0x000000600080a947 */ /* 0x008fee0003800000 */
.L_x_250:
[----:B------:R-:W2:Y:S01]  /*43d0*/  LDC.64 R12, c[0x0][0xb18] ;  /* 0x0002c600ff0c7b82 */ /* 0x000ea20000000a00 */
[----:B------:R-:W-:Y:S01]  /*43e0*/  @!P4 R2UR UR8, R2 ;  /* 0x000000000208c2ca */ /* 0x000fe200000e0000 */
[----:B------:R-:W-:Y:S01]  /*43f0*/  VOTEU.ALL UP2, P4 ;  /* 0x0000000000ff7886 */ /* 0x000fe20002040000 */
[----:B------:R-:W-:Y:S01]  /*4400*/  @!P4 R2UR UR9, R8 ;  /* 0x000000000809c2ca */ /* 0x000fe200000e0000 */
[----:B------:R-:W-:Y:S01]  /*4410*/  VOTEU.ALL UP1, P4 ;  /* 0x0000000000ff7886 */ /* 0x000fe20002020000 */
[----:B-1----:R-:W-:Y:S03]  /*4420*/  @!P4 IMAD.MOV.U32 R0, RZ, RZ, 0x2000 ;  /* 0x00002000ff00c424 */ /* 0x002fe600078e00ff */
[----:B------:R-:W1:Y:S01]  /*4430*/  @!P1 LDC R2, c[0x0][0xb0c] ;  /* 0x0002c300ff029b82 */ /* 0x000e620000000800 */
[----:B------:R-:W-:Y:S01]  /*4440*/  UMOV UR22, 0x0 ;  /* 0x0000000000167882 */ /* 0x000fe20000000000 */
[----:B------:R-:W-:Y:S01]  /*4450*/  UMOV UR23, 0x10000000 ;  /* 0x1000000000177882 */ /* 0x000fe20000000000 */
[----:B------:R-:W-:Y:S01]  /*4460*/  UMOV UR12, UR36 ;  /* 0x00000024000c7c82 */ /* 0x000fe20008000000 */
[----:B------:R-:W-:Y:S01]  /*4470*/  UIADD3 UR15, UPT, UPT, UR14, 0x1, URZ ;  /* 0x000000010e0f7890 */ /* 0x000fe2000fffe0ff */
[----:B------:R-:W-:Y:S01]  /*4480*/  @P3 SHF.R.U32.HI R26, RZ, 0x10, R17 ;  /* 0x00000010ff1a3819 */ /* 0x000fe20000011611 */
[----:B------:R-:W-:Y:S02]  /*4490*/  VIADD R28, R28, 0x1 ;  /* 0x000000011c1c7836 */ /* 0x000fe40000000000 */
[----:B------:R-:W-:Y:S01]  /*44a0*/  IMAD.U32 R9, RZ, RZ, UR8 ;  /* 0x00000008ff097e24 */ /* 0x000fe2000f8e00ff */
[----:B------:R-:W-:Y:S01]  /*44b0*/  @!UP2 ULEA UR8, UR14, UR13, 0xd ;  /* 0x0000000d0e08a291 */ /* 0x000fe2000f8e68ff */
[----:B------:R-:W-:Y:S01]  /*44c0*/  IMAD.U32 R8, RZ, RZ, UR9 ;  /* 0x00000009ff087e24 */ /* 0x000fe2000f8e00ff */
[----:B------:R-:W-:Y:S02]  /*44d0*/  UIADD3 UR9, UPT, UPT, UR16, 0x80, URZ ;  /* 0x0000008010097890 */ /* 0x000fe4000fffe0ff */
[----:B------:R-:W-:Y:S01]  /*44e0*/  @!P4 R2UR UR21, R9 ;  /* 0x000000000915c2ca */ /* 0x000fe200000e0000 */
[----:B------:R-:W-:Y:S01]  /*44f0*/  @!UP2 UIADD3 UR8, UPT, UPT, UR8, 0x200, URZ ;  /* 0x000002000808a890 */ /* 0x000fe2000fffe0ff */
[----:B------:R-:W-:Y:S01]  /*4500*/  @!P4 R2UR UR20, R8 ;  /* 0x000000000814c2ca */ /* 0x000fe200000e0000 */
[----:B------:R-:W-:Y:S01]  /*4510*/  UISETP.NE.AND UP4, UPT, UR15, 0x3, UPT ;  /* 0x000000030f00788c */ /* 0x000fe2000bf85270 */
[----:B------:R-:W3:Y:S01]  /*4520*/  LDC.64 R8, c[0x0][0xb10] ;  /* 0x0002c400ff087b82 */ /* 0x000ee20000000a00 */
[----:B------:R-:W-:Y:S02]  /*4530*/  UPRMT UR17, UR4, 0x654, UR9 ;  /* 0x0000065404117896 */ /* 0x000fe40008000009 */
[----:B------:R-:W-:Y:S02]  /*4540*/  USEL UR18, URZ, 0x1, UP4 ;  /* 0x00000001ff127887 */ /* 0x000fe4000a000000 */
[----:B------:R-:W-:Y:S04]  /*4550*/  USEL UR15, UR15, URZ, UP4 ;  /* 0x000000ff0f0f7287 */ /* 0x000fe8000a000000 */
[----:B------:R-:W-:Y:S01]  /*4560*/  ULEA UR14, UR15, UR13, 0x3 ;  /* 0x0000000d0f0e7291 */ /* 0x000fe2000f8e18ff */
[----:B------:R-:W-:Y:S01]  /*4570*/  LOP3.LUT R29, R29, UR18, RZ, 0x3c, !PT ;  /* 0x000000121d1d7c12 */ /* 0x000fe2000f8e3cff */
[----:B------:R1:W-:Y:S01]  /*4580*/  @!UP1 UTMALDG.3D [UR8], [UR20], desc[UR22] ;  /* 0x00001608140095b4 */ /* 0x0003e20008011000 */
[----:B------:R5:W-:Y:S02]  /*4590*/  @!P4 SYNCS.ARRIVE.TRANS64.RED.A0TR RZ, [UR16+0x80], R0 ;  /* 0x00008000ffffc9a7 */ /* 0x000be40008300410 */
[----:B------:R-:W-:Y:S01]  /*45a0*/  SHF.L.U32 R22, R29, 0x1f, RZ ;  /* 0x0000001f1d167819 */ /* 0x000fe200000006ff */
[C---:B---3--:R-:W-:Y:S01]  /*45b0*/  @!P1 IMAD.HI.U32 R8, R11.reuse, R8, RZ ;  /* 0x000000080b089227 */ /* 0x048fe200078e00ff */
[----:B--2---:R-:W-:Y:S02]  /*45c0*/  @!P1 ISETP.NE.AND P0, PT, R12, 0x1, PT ;  /* 0x000000010c00980c */ /* 0x004fe40003f05270 */
[----:B-1----:R-:W-:Y:S01]  /*45d0*/  @!P1 ISETP.NE.AND P2, PT, R2, 0x1, PT ;  /* 0x000000010200980c */ /* 0x002fe20003f45270 */
[----:B------:R-:W-:Y:S01]  /*45e0*/  SYNCS.ARRIVE.TRANS64.RED.A1T0 RZ, [UR17], RZ ;  /* 0x000000ffffff79a7 */ /* 0x000fe20008100411 */
[C---:B------:R-:W-:Y:S01]  /*45f0*/  @!P1 IMAD.HI.U32 R13, R10.reuse, R13, RZ ;  /* 0x0000000d0a0d9227 */ /* 0x040fe200078e00ff */
[----:B------:R-:W-:Y:S04]  /*4600*/  @!P1 SHF.R.U32.HI R8, RZ, R9, R8 ;  /* 0x00000009ff089219 */ /* 0x000fe80000011608 */
[----:B------:R-:W-:Y:S01]  /*4610*/  @!P1 SEL R8, R11, R8, !P2 ;  /* 0x000000080b089207 */ /* 0x000fe20005000000 */
[----:B------:R-:W1:Y:S01]  /*4620*/  SYNCS.PHASECHK.TRANS64.TRYWAIT P5, [UR14+0x98], R22 ;  /* 0x00009816ff0075a7 */ /* 0x000e6200080a110e */
[----:B-----5:R-:W2:Y:S02]  /*4630*/  @!P1 LDC R0, c[0x0][0xb20] ;  /* 0x0002c800ff009b82 */ /* 0x020ea40000000800 */
[----:B--2---:R-:W-:Y:S04]  /*4640*/  @!P1 SHF.R.U32.HI R0, RZ, R0, R13 ;  /* 0x00000000ff009219 */ /* 0x004fe8000001160d */
[----:B------:R-:W-:Y:S05]  /*4650*/  @!P1 SEL R9, R10, R0, !P0 ;  /* 0x000000000a099207 */ /* 0x000fea0004000000 */
[----:B------:R-:W-:Y:S02]  /*4660*/  @!P1 IMAD.IADD R0, R9, 0x1, -R8 ;  /* 0x0000000109009824 */ /* 0x000fe400078e0a08 */
[----:B------:R-:W-:Y:S02]  /*4670*/  @!P1 IMAD.IADD R8, R8, 0x1, -R9 ;  /* 0x0000000108089824 */ /* 0x000fe400078e0a09 */
[----:B------:R-:W-:Y:S02]  /*4680*/  @!P1 IMAD R11, R0, R2, R11 ;  /* 0x00000002000b9224 */ /* 0x000fe400078e020b */
[----:B------:R-:W-:Y:S01]  /*4690*/  @!P1 IMAD R10, R8, R12, R10 ;  /* 0x0000000c080a9224 */ /* 0x000fe200078e020a */
[----:B-1----:R-:W-:Y:S06]  /*46a0*/  @!P5 BRA `(.L_x_79) ;  /* 0x0000005c00e0d947 */ /* 0x002fec0003800000 */
.L_x_252:
[----:B------:R-:W-:Y:S01]  /*46b0*/  @!P4 IADD3 R2, P0, PT, R30, 0x580, RZ ;  /* 0x000005801e02c810 */ /* 0x000fe20007f1e0ff */
[----:B------:R-:W-:Y:S01]  /*46c0*/  UMOV UR20, 0x0 ;  /* 0x0000000000147882 */ /* 0x000fe20000000000 */
[----:B------:R-:W-:Y:S01]  /*46d0*/  UMOV UR21, 0x10000000 ;  /* 0x1000000000157882 */ /* 0x000fe20000000000 */
[----:B------:R-:W-:Y:S01]  /*46e0*/  VOTEU.ALL UP1, P4 ;  /* 0x0000000000ff7886 */ /* 0x000fe20002020000 */
[----:B------:R-:W-:Y:S01]  /*46f0*/  @!P4 R2UR UR9, R2 ;  /* 0x000000000209c2ca */ /* 0x000fe200000e0000 */
[----:B-1----:R-:W-:Y:S01]  /*4700*/  @!P4 IMAD.X R0, RZ, RZ, R31, P0 ;  /* 0x000000ffff00c224 */ /* 0x002fe200000e061f */
[----:B------:R-:W-:Y:S01]  /*4710*/  UMOV UR12, UR36 ;  /* 0x00000024000c7c82 */ /* 0x000fe20008000000 */
[----:B------:R-:W-:Y:S01]  /*4720*/  @P3 R2UR UR36, R26 ;  /* 0x000000001a2432ca */ /* 0x000fe200000e0000 */
[----:B------:R-:W-:Y:S01]  /*4730*/  @!UP1 ULEA UR16, UR15, UR13, 0xd ;  /* 0x0000000d0f109291 */ /* 0x000fe2000f8e68ff */
[----:B------:R-:W-:Y:S01]  /*4740*/  ISETP.NE.AND P0, PT, R28, 0x2, PT ;  /* 0x000000021c00780c */ /* 0x000fe20003f05270 */
[----:B------:R-:W-:Y:S01]  /*4750*/  @!UP1 UIADD3 UR10, UPT, UPT, UR10, 0x20, URZ ;  /* 0x000000200a0a9890 */ /* 0x000fe2000fffe0ff */
[----:B------:R-:W-:Y:S01]  /*4760*/  @!P4 R2UR UR8, R0 ;  /* 0x000000000008c2ca */ /* 0x000fe200000e0000 */
[----:B------:R-:W-:Y:S01]  /*4770*/  IMAD.IADD R23, R10, 0x1, R82 ;  /* 0x000000010a177824 */ /* 0x000fe200078e0252 */
[----:B------:R-:W-:Y:S01]  /*4780*/  SEL R0, RZ, 0x1, P0 ;  /* 0x00000001ff007807 */ /* 0x000fe20000000000 */
[----:B------:R-:W-:Y:S01]  /*4790*/  IMAD.IADD R22, R11, 0x1, R83 ;  /* 0x000000010b167824 */ /* 0x000fe200078e0253 */
[----:B------:R-:W-:Y:S02]  /*47a0*/  SEL R28, R28, RZ, P0 ;  /* 0x000000ff1c1c7207 */ /* 0x000fe40000000000 */
[----:B------:R-:W-:Y:S01]  /*47b0*/  IMAD.U32 R8, RZ, RZ, UR9 ;  /* 0x00000009ff087e24 */ /* 0x000fe2000f8e00ff */
[----:B------:R-:W-:Y:S01]  /*47c0*/  UIADD3 UR9, UPT, UPT, UR14, 0x80, URZ ;  /* 0x000000800e097890 */ /* 0x000fe2000fffe0ff */
[----:B------:R-:W-:Y:S03]  /*47d0*/  LOP3.LUT R27, R27, R0, RZ, 0x3c, !PT ;  /* 0x000000001b1b7212 */ /* 0x000fe600078e3cff */
[----:B------:R-:W-:Y:S02]  /*47e0*/  @!P4 R2UR UR18, R8 ;  /* 0x000000000812c2ca */ /* 0x000fe400000e0000 */
[----:B------:R-:W-:Y:S01]  /*47f0*/  IMAD.U32 R9, RZ, RZ, UR8 ;  /* 0x00000008ff097e24 */ /* 0x000fe2000f8e00ff */
[----:B------:R-:W-:Y:S01]  /*4800*/  @!UP1 UIADD3 UR8, UPT, UPT, UR16, 0x200, URZ ;  /* 0x0000020010089890 */ /* 0x000fe2000fffe0ff */
[----:B------:R-:W-:Y:S01]  /*4810*/  VOTEU.ALL UP1, P4 ;  /* 0x0000000000ff7886 */ /* 0x000fe20002020000 */
[----:B------:R-:W-:Y:S02]  /*4820*/  UPRMT UR16, UR4, 0x654, UR9 ;  /* 0x0000065404107896 */ /* 0x000fe40008000009 */
[----:B------:R-:W-:Y:S11]  /*4830*/  @!P4 R2UR UR19, R9 ;  /* 0x000000000913c2ca */ /* 0x000ff600000e0000 */
[----:B------:R-:W-:Y:S02]  /*4840*/  @!UPT UIADD3 URZ, UPT, UPT, URZ, URZ, URZ ;  /* 0x000000fffffff290 */ /* 0x000fe4000fffe0ff */
[----:B------:R2:W-:Y:S01]  /*4850*/  @!UP1 UTMALDG.3D [UR8], [UR18], desc[UR20] ;  /* 0x00001408120095b4 */ /* 0x0005e20008011000 */
[----:B------:R2:W-:Y:S01]  /*4860*/  @!P4 SYNCS.ARRIVE.TRANS64.RED.A0TR RZ, [UR14+0x80], R25 ;  /* 0x00008019ffffc9a7 */ /* 0x0005e2000830040e */
[----:B------:R-:W-:Y:S04]  /*4870*/  UIADD3 UR14, UPT, UPT, UR15, 0x1, URZ ;  /* 0x000000010f0e7890 */ /* 0x000fe8000fffe0ff */
[----:B------:R-:W-:Y:S04]  /*4880*/  UISETP.NE.AND UP1, UPT, UR14, 0x3, UPT ;  /* 0x000000030e00788c */ /* 0x000fe8000bf25270 */
[----:B------:R-:W-:Y:S02]  /*4890*/  USEL UR15, URZ, 0x1, UP1 ;  /* 0x00000001ff0f7887 */ /* 0x000fe40008800000 */
[----:B------:R-:W-:Y:S02]  /*48a0*/  USEL UR14, UR14, URZ, UP1 ;  /* 0x000000ff0e0e7287 */ /* 0x000fe40008800000 */
[----:B------:R-:W-:Y:S02]  /*48b0*/  UPLOP3.LUT UP1, UPT, UPT, UPT, UPT, 0x80, 0x8 ;  /* 0x000000000008789c */ /* 0x000fe40003f2f070 */
[----:B------:R-:W-:Y:S01]  /*48c0*/  LOP3.LUT R29, R29, UR15, RZ, 0x3c, !PT ;  /* 0x0000000f1d1d7c12 */ /* 0x000fe2000f8e3cff */
[----:B------:R-:W-:Y:S01]  /*48d0*/  SYNCS.ARRIVE.TRANS64.RED.A1T0 RZ, [UR16], RZ ;  /* 0x000000ffffff79a7 */ /* 0x000fe20008100410 */
[----:B------:R-:W-:Y:S07]  /*48e0*/  @P3 BRA `(.L_x_80) ;  /* 0xfffffff4001c3947 */ /* 0x000fee000383ffff */
[----:B------:R-:W-:Y:S01]  /*48f0*/  UIADD3 UR13, UPT, UPT, UR13, 0x98, URZ ;  /* 0x000000980d0d7890 */ /* 0x000fe2000fffe0ff */
[----:B------:R-:W-:-:S03]  /*4900*/  SHF.L.U32 R2, R29, 0x1f, RZ ;  /* 0x0000001f1d027819 */ /* 0x000fc600000006ff */
[----:B------:R-:W-:-:S09]  /*4910*/  ULEA UR4, UR14, UR13, 0x3 ;  /* 0x0000000d0e047291 */ /* 0x000fd2000f8e18ff */
[----:B------:R-:W1:Y:S02]  /*4920*/  SYNCS.PHASECHK.TRANS64.TRYWAIT P0, [UR4], R2 ;  /* 0x00000002ff0075a7 */ /* 0x000e640008001104 */
[----:B-1----:R-:W-:Y:S05]  /*4930*/  @!P0 BRA `(.L_x_81) ;  /* 0x0000005c00548947 */ /* 0x002fea0003800000 */
.L_x_254:
        /* <DEDUP_REMOVED lines=9> */
.L_x_256:
[----:B------:R-:W-:-:S04]  /*49d0*/  UIADD3 UR5, UPT, UPT, UR5, 0x1, URZ ;  /* 0x0000000105057890 */ /* 0x000fc8000fffe0ff */
[----:B------:R-:W-:-:S04]  /*49e0*/  UISETP.NE.AND UP0, UPT, UR5, 0x3, UPT ;  /* 0x000000030500788c */ /* 0x000fc8000bf05270 */
[----:B------:R-:W-:Y:S02]  /*49f0*/  USEL UR4, URZ, 0x1, UP0 ;  /* 0x00000001ff047887 */ /* 0x000fe40008000000 */
[----:B------:R-:W-:-:S04]  /*4a00*/  USEL UR5, UR5, URZ, UP0 ;  /* 0x000000ff05057287 */ /* 0x000fc80008000000 */
[----:B------:R-:W-:Y:S01]  /*4a10*/  ULEA UR5, UR5, UR13, 0x3 ;  /* 0x0000000d05057291 */ /* 0x000fe2000f8e18ff */
[----:B-1----:R-:W-:-:S04]  /*4a20*/  LOP3.LUT R2, R29, UR4, RZ, 0x3c, !PT ;  /* 0x000000041d027c12 */ /* 0x002fc8000f8e3cff */
[----:B------:R-:W-:Y:S01]  /*4a30*/  SHF.L.U32 R2, R2, 0x1f, RZ ;  /* 0x0000001f02027819 */ /* 0x000fe200000006ff */
[----:B------:R-:W-:-:S07]  /*4a40*/  IMAD.U32 R0, RZ, RZ, UR5 ;  /* 0x00000005ff007e24 */ /* 0x000fce000f8e00ff */
.L_x_83:
[----:B-1----:R1:W3:Y:S02]  /*4a50*/  SYNCS.PHASECHK.TRANS64.TRYWAIT P0, [R0+URZ], R2 ;  /* 0x00000002000075a7 */ /* 0x0022e400080011ff */
[----:B---3--:R-:W-:Y:S05]  /*4a60*/  @!P0 NANOSLEEP.SYNCS 0x989680 ;  /* 0x009896800000895d */ /* 0x008fea0003900000 */
[----:B------:R-:W3:Y:S02]  /*4a70*/  @!P0 SYNCS.PHASECHK.TRANS64 P0, [R0+URZ], R2 ;  /* 0x00000002000085a7 */ /* 0x000ee400080010ff */
[----:B--23--:R-:W-:Y:S05]  /*4a80*/  @P0 EXIT ;  /* 0x000000000000094d */ /* 0x00cfea0003800000 */
[----:B------:R-:W-:Y:S05]  /*4a90*/  BRA `(.L_x_83) ;  /* 0xfffffffc00ec7947 */ /* 0x000fea000383ffff */
.L_x_71:
[----:B------:R-:W-:-:S06]  /*4aa0*/  UISETP.GE.AND UP1, UPT, UR8, 0x4, UPT ;  /* 0x000000040800788c */ /* 0x000fcc000bf26270 */
[----:B------:R-:W-:-:S13]  /*4ab0*/  PLOP3.LUT P0, PT, PT, PT, UP1, 0x80, 0x8 ;  /* 0x000000000008781c */ /* 0x000fda0003f0f018 */
[----:B------:R-:W-:Y:S05]  /*4ac0*/  @!P0 EXIT ;  /* 0x000000000000894d */ /* 0x000fea0003800000 */
[----:B------:R-:W-:Y:S01]  /*4ad0*/  BAR.SYNC.DEFER_BLOCKING 0x6, 0xa0 ;  /* 0x0182800000007b1d */ /* 0x000fe20000010000 */
[C---:B------:R-:W-:Y:S01]  /*4ae0*/  IMAD.SHL.U32 R2, R121.reuse, 0x20, RZ ;  /* 0x0000002079027824 */ /* 0x040fe200078e00ff */
[C---:B------:R-:W-:Y:S01]  /*4af0*/  LOP3.LUT R123, R121.reuse, 0x60, RZ, 0xc0, !PT ;  /* 0x00000060797b7812 */ /* 0x040fe200078ec0ff */
[C---:B------:R-:W-:Y:S01]  /*4b00*/  IMAD.SHL.U32 R120, R121.reuse, 0x4, RZ ;  /* 0x0000000479787824 */ /* 0x040fe200078e00ff */
[C---:B------:R-:W-:Y:S01]  /*4b10*/  LOP3.LUT R122, R121.reuse, 0x2, RZ, 0xc0, !PT ;  /* 0x00000002797a7812 */ /* 0x040fe200078ec0ff */
[----:B------:R-:W-:Y:S01]  /*4b20*/  IMAD.U32 R40, R121, 0x10000, RZ ;  /* 0x0001000079287824 */ /* 0x000fe200078e00ff */
[----:B------:R-:W-:Y:S02]  /*4b30*/  UMOV UR42, 0x400 ;  /* 0x00000400002a7882 */ /* 0x000fe40000000000 */
[----:B------:R-:W1:Y:S01]  /*4b40*/  LDC R108, c[0x0][0x370] ;  /* 0x0000dc00ff6c7b82 */ /* 0x000e620000000800 */
[----:B------:R-:W-:Y:S01]  /*4b50*/  ULEA UR42, UR4, UR42, 0x18 ;  /* 0x0000002a042a7291 */ /* 0x000fe2000f8ec0ff */
[----:B------:R-:W-:Y:S01]  /*4b60*/  LOP3.LUT R3, R2, 0xc0, RZ, 0xc0, !PT ;  /* 0x000000c002037812 */ /* 0x000fe200078ec0ff */
[----:B------:R-:W-:Y:S01]  /*4b70*/  IMAD.MOV.U32 R39, RZ, RZ, RZ ;  /* 0x000000ffff277224 */ /* 0x000fe200078e00ff */
[----:B------:R-:W-:Y:S01]  /*4b80*/  LOP3.LUT R40, R40, 0x600000, RZ, 0xc0, !PT ;  /* 0x0060000028287812 */ /* 0x000fe200078ec0ff */
[----:B------:R-:W-:Y:S01]  /*4b90*/  IMAD.MOV.U32 R118, RZ, RZ, RZ ;  /* 0x000000ffff767224 */ /* 0x000fe200078e00ff */
[----:B------:R-:W-:Y:S01]  /*4ba0*/  LOP3.LUT R120, R3, 0x18, R120, 0xf8, !PT ;  /* 0x0000001803787812 */ /* 0x000fe200078ef878 */
[----:B------:R-:W-:Y:S01]  /*4bb0*/  IMAD.MOV.U32 R106, RZ, RZ, RZ ;  /* 0x000000ffff6a7224 */ /* 0x000fe200078e00ff */
[----:B------:R-:W2:Y:S01]  /*4bc0*/  LDC R107, c[0x0][0x374] ;  /* 0x0000dd00ff6b7b82 */ /* 0x000ea20000000800 */
[----:B------:R-:W-:-:S02]  /*4bd0*/  LOP3.LUT R121, R121, 0x4, RZ, 0xc0, !PT ;  /* 0x0000000479797812 */ /* 0x000fc400078ec0ff */
[----:B------:R-:W-:Y:S02]  /*4be0*/  CS2R R116, SRZ ;  /* 0x0000000000747805 */ /* 0x000fe4000001ff00 */
[----:B------:R-:W-:Y:S01]  /*4bf0*/  LOP3.LUT R120, R120, 0xf20, R2, 0xf8, !PT ;  /* 0x00000f2078787812 */ /* 0x000fe200078ef802 */
[----:B------:R-:W4:Y:S01]  /*4c00*/  LDCU.64 UR44, c[0x0][0x348] ;  /* 0x00006900ff2c77ac */ /* 0x000f220008000a00 */
[----:B------:R-:W-:Y:S01]  /*4c10*/  IADD3 R119, PT, PT, -R121, 0x2, RZ ;  /* 0x0000000279777810 */ /* 0x000fe20007ffe1ff */
[----:B------:R-:W-:Y:S01]  /*4c20*/  UMOV UR41, 0x1 ;  /* 0x0000000100297882 */ /* 0x000fe20000000000 */
[----:B------:R-:W3:Y:S01]  /*4c30*/  LDS R0, [UR42+0x170] ;  /* 0x0001702aff007984 */ /* 0x000ee20008000800 */
[----:B------:R-:W-:Y:S01]  /*4c40*/  UIADD3 UR42, UPT, UPT, UR42, 0x200, URZ ;  /* 0x000002002a2a7890 */ /* 0x000fe2000fffe0ff */
[----:B------:R-:W-:Y:S01]  /*4c50*/  UMOV UR40, URZ ;  /* 0x000000ff00287c82 */ /* 0x000fe20008000000 */
[----:B------:R-:W-:-:S04]  /*4c60*/  UMOV UR37, URZ ;  /* 0x000000ff00257c82 */ /* 0x000fc80008000000 */
[----:B------:R-:W-:Y:S01]  /*4c70*/  LEA R120, R120, UR42, 0x1 ;  /* 0x0000002a78787c11 */ /* 0x000fe2000f8e08ff */
[----:B-1234-:R-:W-:-:S07]  /*4c80*/  IMAD.IADD R40, R0, 0x1, R40 ;  /* 0x0000000100287824 */ /* 0x01efce00078e0228 */
.L_x_207:
[----:B------:R-:W1:Y:S01]  /*4c90*/  S2R R16, SR_CgaCtaId ;  /* 0x0000000000107919 */ /* 0x000e620000008800 */
[----:B------:R-:W-:Y:S02]  /*4ca0*/  MOV R0, 0x400 ;  /* 0x0000040000007802 */ /* 0x000fe40000000f00 */
[----:B------:R-:W-:Y:S02]  /*4cb0*/  SHF.L.U32 R2, R117, 0x1f, RZ ;  /* 0x0000001f75027819 */ /* 0x000fe400000006ff */
[----:B-1----:R-:W-:-:S05]  /*4cc0*/  LEA R16, R16, R0, 0x18 ;  /* 0x0000000010107211 */ /* 0x002fca00078ec0ff */
[C-C-:B------:R-:W-:Y:S02]  /*4cd0*/  IMAD R0, R106.reuse, 0x8, R16.reuse ;  /* 0x000000086a007824 */ /* 0x140fe400078e0210 */
[----:B------:R-:W-:Y:S02]  /*4ce0*/  IMAD R8, R106, 0x10, R16 ;  /* 0x000000106a087824 */ /* 0x000fe400078e0210 */
[----:B------:R-:W1:Y:S02]  /*4cf0*/  SYNCS.PHASECHK.TRANS64.TRYWAIT P0, [R0+URZ+0xc0], R2 ;  /* 0x0000c002000075a7 */ /* 0x000e6400080011ff */
[----:B-1----:R-:W-:Y:S05]  /*4d00*/  @!P0 BRA `(.L_x_84) ;  /* 0x0000005800908947 */ /* 0x002fea0003800000 */
.L_x_257:
[----:B------:R-:W2:Y:S01]  /*4d10*/  LDS.128 R8, [R8+0x150] ;  /* 0x0001500008087984 */ /* 0x000ea20000000c00 */
[----:B------:R-:W-:Y:S01]  /*4d20*/  ISETP.GE.AND P0, PT, R36, 0x1, PT ;  /* 0x000000012400780c */ /* 0x000fe20003f06270 */
        /* <DEDUP_REMOVED lines=9> */
[----:B--2---:R-:W-:-:S04]  /*4dc0*/  LOP3.LUT P3, RZ, R10, 0x1, RZ, 0xc0, !PT ;  /* 0x000000010aff7812 */ /* 0x004fc8000786c0ff */
[----:B------:R-:W-:-:S09]  /*4dd0*/  P2R R126, PR, RZ, 0x8 ;  /* 0x00000008ff7e7803 */ /* 0x000fd20000000000 */
[----:B------:R-:W-:Y:S02]  /*4de0*/  @P3 MOV R114, R8 ;  /* 0x0000000800723202 */ /* 0x000fe40000000f00 */
[----:B------:R-:W-:Y:S01]  /*4df0*/  @P3 LOP3.LUT R113, R9, 0xffff, RZ, 0xc0, !PT ;  /* 0x0000ffff09713812 */ /* 0x000fe200078ec0ff */
[----:B-1----:R-:W-:Y:S06]  /*4e00*/  @!P0 BRA `(.L_x_85) ;  /* 0x0000000000b88947 */ /* 0x002fec0003800000 */
[----:B------:R-:W1:Y:S01]  /*4e10*/  LDC.64 R4, c[0x0][0xb18] ;  /* 0x0002c600ff047b82 */ /* 0x000e620000000a00 */
[----:B------:R-:W-:-:S07]  /*4e20*/  ISETP.NE.AND P0, PT, R36, 0x1, PT ;  /* 0x000000012400780c */ /* 0x000fce0003f05270 */
[----:B------:R-:W2:Y:S08]  /*4e30*/  LDC.64 R6, c[0x0][0xb10] ;  /* 0x0002c400ff067b82 */ /* 0x000eb00000000a00 */
[----:B------:R-:W3:Y:S08]  /*4e40*/  LDC R0, c[0x0][0xb20] ;  /* 0x0002c800ff007b82 */ /* 0x000ef00000000800 */
[----:B------:R-:W4:Y:S01]  /*4e50*/  LDC R12, c[0x0][0xb0c] ;  /* 0x0002c300ff0c7b82 */ /* 0x000f220000000800 */
[----:B-1----:R-:W-:Y:S01]  /*4e60*/  IMAD.HI.U32 R14, R107, R5, RZ ;  /* 0x000000056b0e7227 */ /* 0x002fe200078e00ff */
[----:B------:R-:W-:-:S03]  /*4e70*/  ISETP.NE.AND P1, PT, R4, 0x1, PT ;  /* 0x000000010400780c */ /* 0x000fc60003f25270 */
[----:B------:R-:W-:-:S03]  /*4e80*/  IMAD.HI.U32 R5, R113, R5, RZ ;  /* 0x0000000571057227 */ /* 0x000fc600078e00ff */
[----:B------:R-:W1:Y:S01]  /*4e90*/  LDC.64 R2, c[0x0][0xb28] ;  /* 0x0002ca00ff027b82 */ /* 0x000e620000000a00 */
[----:B--2---:R-:W-:-:S04]  /*4ea0*/  IMAD.HI.U32 R15, R108, R6, RZ ;  /* 0x000000066c0f7227 */ /* 0x004fc800078e00ff */
[----:B------:R-:W-:Y:S01]  /*4eb0*/  IMAD.HI.U32 R17, R114, R6, RZ ;  /* 0x0000000672117227 */ /* 0x000fe200078e00ff */
[-C--:B------:R-:W-:Y:S02]  /*4ec0*/  SHF.R.U32.HI R15, RZ, R7.reuse, R15 ;  /* 0x00000007ff0f7219 */ /* 0x080fe4000001160f */
        /* <DEDUP_REMOVED lines=8> */
[----:B-1----:R-:W-:-:S04]  /*4f50*/  IMAD.HI.U32 R13, R14, R2, RZ ;  /* 0x000000020e0d7227 */ /* 0x002fc800078e00ff */
        /* <DEDUP_REMOVED lines=25> */
.L_x_85:
[----:B------:R-:W1:Y:S02]  /*50f0*/  LDCU UR4, c[0x0][0xb30] ;  /* 0x00016600ff0477ac */ /* 0x000e640008000800 */
[----:B-1----:R-:W-:-:S09]  /*5100*/  UISETP.NE.AND UP0, UPT, UR4, 0x1, UPT ;  /* 0x000000010400788c */ /* 0x002fd2000bf05270 */
[----:B------:R-:W-:Y:S05]  /*5110*/  BRA.U UP0, `(.L_x_86) ;  /* 0x0000000100407547 */ /* 0x000fea000b800000 */
[----:B------:R-:W1:Y:S08]  /*5120*/  LDC.64 R4, c[0x0][0xb10] ;  /* 0x0002c400ff047b82 */ /* 0x000e700000000a00 */
[----:B------:R-:W2:Y:S08]  /*5130*/  LDC.64 R2, c[0x0][0xb18] ;  /* 0x0002c600ff027b82 */ /* 0x000eb00000000a00 */
[----:B------:R-:W3:Y:S08]  /*5140*/  LDC R0, c[0x0][0xb20] ;  /* 0x0002c800ff007b82 */ /* 0x000ef00000000800 */
[----:B------:R-:W4:Y:S01]  /*5150*/  LDC R6, c[0x0][0xb0c] ;  /* 0x0002c300ff067b82 */ /* 0x000f220000000800 */
[----:B-1----:R-:W-:-:S05]  /*5160*/  IMAD.HI.U32 R4, R114, R4, RZ ;  /* 0x0000000472047227 */ /* 0x002fca00078e00ff */
[----:B------:R-:W-:Y:S01]  /*5170*/  SHF.R.U32.HI R4, RZ, R5, R4 ;  /* 0x00000005ff047219 */ /* 0x000fe20000011604 */
[----:B--2---:R-:W-:Y:S01]  /*5180*/  IMAD.HI.U32 R3, R113, R3, RZ ;  /* 0x0000000371037227 */ /* 0x004fe200078e00ff */
[----:B------:R-:W-:-:S04]  /*5190*/  ISETP.NE.AND P0, PT, R2, 0x1, PT ;  /* 0x000000010200780c */ /* 0x000fc80003f05270 */
[----:B---3--:R-:W-:-:S04]  /*51a0*/  SHF.R.U32.HI R0, RZ, R0, R3 ;  /* 0x00000000ff007219 */ /* 0x008fc80000011603 */
[----:B------:R-:W-:Y:S02]  /*51b0*/  SEL R0, R113, R0, !P0 ;  /* 0x0000000071007207 */ /* 0x000fe40004000000 */
[----:B----4-:R-:W-:-:S04]  /*51c0*/  ISETP.NE.AND P1, PT, R6, 0x1, PT ;  /* 0x000000010600780c */ /* 0x010fc80003f25270 */
[----:B------:R-:W-:-:S05]  /*51d0*/  SEL R4, R114, R4, !P1 ;  /* 0x0000000472047207 */ /* 0x000fca0004800000 */
[----:B------:R-:W-:Y:S02]  /*51e0*/  IMAD.IADD R3, R0, 0x1, -R4 ;  /* 0x0000000100037824 */ /* 0x000fe400078e0a04 */
[----:B------:R-:W-:Y:S02]  /*51f0*/  IMAD.IADD R0, R4, 0x1, -R0 ;  /* 0x0000000104007824 */ /* 0x000fe400078e0a00 */
[----:B------:R-:W-:Y:S02]  /*5200*/  IMAD R114, R3, R6, R114 ;  /* 0x0000000603727224 */ /* 0x000fe400078e0272 */
[----:B------:R-:W-:Y:S02]  /*5210*/  IMAD R113, R0, R2, R113 ;  /* 0x0000000200717224 */ /* 0x000fe400078e0271 */
.L_x_86:
[----:B------:R-:W-:Y:S01]  /*5220*/  ULOP3.LUT UP0, URZ, UR42, 0x1b0, URZ, 0xc0, !UPT ;  /* 0x000001b02aff7892 */ /* 0x000fe2000f80c0ff */
[----:B------:R-:W-:Y:S02]  /*5230*/  IADD3 R106, PT, PT, R106, 0x1, RZ ;  /* 0x000000016a6a7810 */ /* 0x000fe40007ffe0ff */
[----:B------:R-:W-:-:S06]  /*5240*/  @P3 SHF.R.U32.HI R115, RZ, 0x10, R9 ;  /* 0x00000010ff733819 */ /* 0x000fcc0000011609 */
[----:B------:R-:W-:Y:S05]  /*5250*/  BRA.U !UP0, `(.L_x_87) ;  /* 0x00000001087c7547 */ /* 0x000fea000b800000 */
[----:B------:R-:W-:Y:S01]  /*5260*/  MOV R2, 0x0 ;  /* 0x0000000000027802 */ /* 0x000fe20000000f00 */
[----:B------:R-:W1:Y:S01]  /*5270*/  LDCU.64 UR8, c[0x4][0x80] ;  /* 0x01001000ff0877ac */ /* 0x000e620008000a00 */
[----:B------:R-:W-:Y:S02]  /*5280*/  HFMA2 R12, -RZ, RZ, 0, 5.9604644775390625e-08 ;  /* 0x00000001ff0c7431 */ /* 0x000fe400000001ff */
[----:B------:R-:W-:Y:S01]  /*5290*/  IMAD.MOV.U32 R8, RZ, RZ, 0x70 ;  /* 0x00000070ff087424 */ /* 0x000fe200078e00ff */
[----:B------:R2:W3:Y:S01]  /*52a0*/  LDC.64 R14, c[0x4][R2] ;  /* 0x01000000020e7b82 */ /* 0x0004e20000000a00 */
[----:B------:R-:W4:Y:S01]  /*52b0*/  LDCU.64 UR6, c[0x4][0x88] ;  /* 0x01001100ff0677ac */ /* 0x000f220008000a00 */
[----:B------:R-:W-:Y:S01]  /*52c0*/  IMAD.MOV.U32 R13, RZ, RZ, RZ ;  /* 0x000000ffff0d7224 */ /* 0x000fe200078e00ff */
[----:B------:R-:W2:Y:S01]  /*52d0*/  LDCU.64 UR4, c[0x4][0x8] ;  /* 0x01000100ff0477ac */ /* 0x000ea20008000a00 */
[----:B-1----:R-:W-:Y:S01]  /*52e0*/  IMAD.U32 R4, RZ, RZ, UR8 ;  /* 0x00000008ff047e24 */ /* 0x002fe2000f8e00ff */
[----:B------:R-:W-:Y:S01]  /*52f0*/  MOV R5, UR9 ;  /* 0x0000000900057c02 */ /* 0x000fe20008000f00 */
[----:B----4-:R-:W-:Y:S01]  /*5300*/  IMAD.U32 R6, RZ, RZ, UR6 ;  /* 0x00000006ff067e24 */ /* 0x010fe2000f8e00ff */
[----:B------:R-:W-:Y:S01]  /*5310*/  MOV R7, UR7 ;  /* 0x0000000700077c02 */ /* 0x000fe20008000f00 */
[----:B--2---:R-:W-:Y:S01]  /*5320*/  IMAD.U32 R10, RZ, RZ, UR4 ;  /* 0x00000004ff0a7e24 */ /* 0x004fe2000f8e00ff */
[----:B------:R-:W-:-:S02]  /*5330*/  MOV R11, UR5 ;  /* 0x00000005000b7c02 */ /* 0x000fc40008000f00 */
[----:B------:R-:W-:-:S07]  /*5340*/  LEPC R20, `(.L_x_88) ;  /* 0x000000001014794e */ /* 0x000fce0000000000 */
[----:B---3-5:R-:W-:Y:S05]  /*5350*/  CALL.ABS.NOINC R14 ;  /* 0x000000000e007343 */ /* 0x028fea0003c00000 */
.L_x_88:
[----:B------:R-:W1:Y:S01]  /*5360*/  LDC.64 R2, c[0x4][R2] ;  /* 0x0100000002027b82 */ /* 0x000e620000000a00 */
[----:B------:R-:W2:Y:S01]  /*5370*/  LDCU.64 UR8, c[0x4][0x80] ;  /* 0x01001000ff0877ac */ /* 0x000ea20008000a00 */
[----:B------:R-:W-:Y:S02]  /*5380*/  HFMA2 R12, -RZ, RZ, 0, 5.9604644775390625e-08 ;  /* 0x00000001ff0c7431 */ /* 0x000fe400000001ff */
[----:B------:R-:W-:Y:S01]  /*5390*/  IMAD.MOV.U32 R8, RZ, RZ, 0x70 ;  /* 0x00000070ff087424 */ /* 0x000fe200078e00ff */
[----:B------:R-:W3:Y:S01]  /*53a0*/  LDCU.64 UR6, c[0x4][0x88] ;  /* 0x01001100ff0677ac */ /* 0x000ee20008000a00 */
[----:B------:R-:W-:Y:S01]  /*53b0*/  IMAD.MOV.U32 R13, RZ, RZ, RZ ;  /* 0x000000ffff0d7224 */ /* 0x000fe200078e00ff */
[----:B------:R-:W4:Y:S01]  /*53c0*/  LDCU.64 UR4, c[0x4][0x8] ;  /* 0x01000100ff0477ac */ /* 0x000f220008000a00 */
[----:B--2---:R-:W-:Y:S02]  /*53d0*/  MOV R4, UR8 ;  /* 0x0000000800047c02 */ /* 0x004fe40008000f00 */
[----:B------:R-:W-:Y:S01]  /*53e0*/  MOV R5, UR9 ;  /* 0x0000000900057c02 */ /* 0x000fe20008000f00 */
[----:B---3--:R-:W-:Y:S01]  /*53f0*/  IMAD.U32 R6, RZ, RZ, UR6 ;  /* 0x00000006ff067e24 */ /* 0x008fe2000f8e00ff */
[----:B------:R-:W-:Y:S01]  /*5400*/  MOV R7, UR7 ;  /* 0x0000000700077c02 */ /* 0x000fe20008000f00 */
[----:B----4-:R-:W-:Y:S01]  /*5410*/  IMAD.U32 R10, RZ, RZ, UR4 ;  /* 0x00000004ff0a7e24 */ /* 0x010fe2000f8e00ff */
[----:B------:R-:W-:-:S02]  /*5420*/  MOV R11, UR5 ;  /* 0x00000005000b7c02 */ /* 0x000fc40008000f00 */
[----:B------:R-:W-:-:S07]  /*5430*/  LEPC R20, `(.L_x_87) ;  /* 0x000000001014794e */ /* 0x000fce0000000000 */
[----:B-1----:R-:W-:Y:S05]  /*5440*/  CALL.ABS.NOINC R2 ;  /* 0x0000000002007343 */ /* 0x002fea0003c00000 */
.L_x_87:
[----:B------:R-:W1:Y:S01]  /*5450*/  LDC.64 R2, c[0x0][0x890] ;  /* 0x00022400ff027b82 */ /* 0x000e620000000a00 */
[----:B------:R-:W-:-:S06]  /*5460*/  ULOP3.LUT UR4, UR41, 0x1, URZ, 0x3c, !UPT ;  /* 0x0000000129047892 */ /* 0x000fcc000f8e3cff */
[----:B------:R-:W-:Y:S01]  /*5470*/  IMAD.U32 R112, RZ, RZ, UR4 ;  /* 0x00000004ff707e24 */ /* 0x000fe2000f8e00ff */
[----:B-1----:R-:W-:-:S04]  /*5480*/  ISETP.NE.U32.AND P3, PT, R2, RZ, PT ;  /* 0x000000ff0200720c */ /* 0x002fc80003f65070 */
[----:B------:R-:W-:-:S13]  /*5490*/  ISETP.NE.AND.EX P3, PT, R3, RZ, PT, P3 ;  /* 0x000000ff0300720c */ /* 0x000fda0003f65330 */
[----:B------:R-:W-:Y:S05]  /*54a0*/  @!P3 BRA `(.L_x_89) ;  /* 0x000000000034b947 */ /* 0x000fea0003800000 */
[----:B------:R-:W1:Y:S02]  /*54b0*/  LDCU.64 UR4, c[0x0][0x888] ;  /* 0x00011100ff0477ac */ /* 0x000e640008000a00 */
[----:B-1----:R-:W-:-:S04]  /*54c0*/  UISETP.NE.U32.AND UP0, UPT, UR4, URZ, UPT ;  /* 0x000000ff0400728c */ /* 0x002fc8000bf05070 */
[----:B------:R-:W-:-:S09]  /*54d0*/  UISETP.NE.AND.EX UP0, UPT, UR5, URZ, UPT, UP0 ;  /* 0x000000ff0500728c */ /* 0x000fd2000bf05300 */
[----:B------:R-:W-:Y:S05]  /*54e0*/  BRA.U !UP0, `(.L_x_90) ;  /* 0x0000000108187547 */ /* 0x000fea000b800000 */
[----:B------:R-:W1:Y:S01]  /*54f0*/  LDC.64 R4, c[0x0][0x888] ;  /* 0x00022200ff047b82 */ /* 0x000e620000000a00 */
[----:B------:R-:W-:-:S04]  /*5500*/  IMAD R0, R2, UR36, RZ ;  /* 0x0000002402007c24 */ /* 0x000fc8000f8e02ff */
[----:B-1----:R-:W-:-:S05]  /*5510*/  IMAD.WIDE R4, R0, 0x4, R4 ;  /* 0x0000000400047825 */ /* 0x002fca00078e0204 */
[----:B-----5:R1:W5:Y:S01]  /*5520*/  LDG.E R62, desc[UR38][R4.64] ;  /* 0x00000026043e7981 */ /* 0x020362000c1e1900 */
[----:B------:R-:W-:Y:S01]  /*5530*/  MOV R100, 0x1 ;  /* 0x0000000100647802 */ /* 0x000fe20000000f00 */
[----:B------:R-:W-:Y:S06]  /*5540*/  BRA `(.L_x_89) ;  /* 0x00000000000c7947 */ /* 0x000fec0003800000 */
.L_x_90:
[----:B------:R-:W1:Y:S01]  /*5550*/  LDCU UR4, c[0x0][0x880] ;  /* 0x00011000ff0477ac */ /* 0x000e620008000800 */
[----:B------:R-:W-:Y:S01]  /*5560*/  HFMA2 R100, -RZ, RZ, 0, 5.9604644775390625e-08 ;  /* 0x00000001ff647431 */ /* 0x000fe200000001ff */
[----:B-1---5:R-:W-:Y:S02]  /*5570*/  MOV R62, UR4 ;  /* 0x00000004003e7c02 */ /* 0x022fe40008000f00 */
.L_x_89:
[----:B-1----:R-:W1:Y:S02]  /*5580*/  LDC.64 R4, c[0x0][0x8b0] ;  /* 0x00022c00ff047b82 */ /* 0x002e640000000a00 */
        /* <DEDUP_REMOVED lines=11> */
[----:B------:R-:W-:Y:S05]  /*5640*/  BRA `(.L_x_91) ;  /* 0x0000000000087947 */ /* 0x000fea0003800000 */
.L_x_92:
[----:B------:R-:W1:Y:S02]  /*5650*/  LDCU UR4, c[0x0][0x8a0] ;  /* 0x00011400ff0477ac */ /* 0x000e640008000800 */
[----:B-1---5:R-:W-:Y:S02]  /*5660*/  MOV R41, UR4 ;  /* 0x0000000400297c02 */ /* 0x022fe40008000f00 */
.L_x_91:
[----:B------:R-:W-:Y:S01]  /*5670*/  UISETP.NE.AND UP0, UPT, UR43, URZ, UPT ;  /* 0x000000ff2b00728c */ /* 0x000fe2000bf05270 */
[----:B------:R-:W-:Y:S01]  /*5680*/  PLOP3.LUT P0, PT, PT, PT, PT, 0x8, 0x80 ;  /* 0x000000000080781c */ /* 0x000fe20003f0e170 */
[----:B------:R-:W-:-:S03]  /*5690*/  IMAD.U32 R0, RZ, RZ, UR40 ;  /* 0x00000028ff007e24 */ /* 0x000fc6000f8e00ff */
[----:B------:R-:W-:-:S04]  /*56a0*/  P2R R130, PR, RZ, 0x1 ;  /* 0x00000001ff827803 */ /* 0x000fc80000000000 */
[----:B------:R-:W-:Y:S05]  /*56b0*/  BRA.U !UP0, `(.L_x_93) ;  /* 0x00000001083c7547 */ /* 0x000fea000b800000 */
[----:B------:R-:W-:-:S04]  /*56c0*/  ISETP.NE.U32.AND P0, PT, R2, RZ, PT ;  /* 0x000000ff0200720c */ /* 0x000fc80003f05070 */
[----:B------:R-:W-:-:S13]  /*56d0*/  ISETP.NE.AND.EX P0, PT, R3, RZ, PT, P0 ;  /* 0x000000ff0300720c */ /* 0x000fda0003f05300 */
[----:B-----5:R-:W-:-:S04]  /*56e0*/  @!P0 FSETP.EQ.AND P1, PT, R62, RZ, PT ;  /* 0x000000ff3e00820b */ /* 0x020fc80003f22000 */
[----:B------:R-:W-:Y:S01]  /*56f0*/  P2R R130, PR, RZ, 0x2 ;  /* 0x00000002ff827803 */ /* 0x000fe20000000000 */
[----:B------:R-:W-:Y:S08]  /*5700*/  @!P0 BRA `(.L_x_93) ;  /* 0x0000000000288947 */ /* 0x000ff00003800000 */
[----:B------:R-:W2:Y:S01]  /*5710*/  LDCU.64 UR4, c[0x0][0x888] ;  /* 0x00011100ff0477ac */ /* 0x000ea20008000a00 */
[----:B------:R-:W-:Y:S02]  /*5720*/  LOP3.LUT P1, RZ, R100, 0xff, RZ, 0xc0, !PT ;  /* 0x000000ff64ff7812 */ /* 0x000fe4000782c0ff */
[----:B------:R-:W-:-:S04]  /*5730*/  FSETP.NEU.AND P0, PT, R62, RZ, PT ;  /* 0x000000ff3e00720b */ /* 0x000fc80003f0d000 */
[----:B------:R-:W-:Y:S02]  /*5740*/  SEL R2, RZ, 0xffffffff, P0 ;  /* 0xffffffffff027807 */ /* 0x000fe40000000000 */
[----:B--2---:R-:W-:-:S04]  /*5750*/  ISETP.NE.U32.AND P2, PT, RZ, UR4, PT ;  /* 0x00000004ff007c0c */ /* 0x004fc8000bf45070 */
[----:B------:R-:W-:-:S04]  /*5760*/  ISETP.NE.AND.EX P2, PT, RZ, UR5, PT, P2 ;  /* 0x00000005ff007c0c */ /* 0x000fc8000bf45320 */
[----:B------:R-:W-:-:S04]  /*5770*/  @!P1 SEL R2, RZ, 0xffffffff, P2 ;  /* 0xffffffffff029807 */ /* 0x000fc80001000000 */
[----:B------:R-:W-:-:S04]  /*5780*/  LOP3.LUT R2, R2, 0x1, RZ, 0xc0, !PT ;  /* 0x0000000102027812 */ /* 0x000fc800078ec0ff */
[----:B------:R-:W-:-:S04]  /*5790*/  ISETP.EQ.U32.AND P0, PT, R2, 0x1, PT ;  /* 0x000000010200780c */ /* 0x000fc80003f02070 */
[----:B------:R-:W-:-:S09]  /*57a0*/  P2R R130, PR, RZ, 0x1 ;  /* 0x00000001ff827803 */ /* 0x000fd20000000000 */
.L_x_93:
[----:B------:R-:W-:Y:S01]  /*57b0*/  ISETP.NE.AND P4, PT, R130, RZ, PT ;  /* 0x000000ff8200720c */ /* 0x000fe20003f85270 */
[----:B------:R-:W2:Y:S01]  /*57c0*/  LDCU.64 UR4, c[0x0][0x888] ;  /* 0x00011100ff0477ac */ /* 0x000ea20008000a00 */
[----:B------:R-:W-:Y:S01]  /*57d0*/  IMAD.MOV.U32 R111, RZ, RZ, 0x1 ;  /* 0x00000001ff6f7424 */ /* 0x000fe200078e00ff */
[----:B------:R-:W-:Y:S01]  /*57e0*/  CS2R R98, SRZ ;  /* 0x0000000000627805 */ /* 0x000fe2000001ff00 */
[----:B------:R-:W-:Y:S01]  /*57f0*/  IMAD.SHL.U32 R105, R23, 0x40, RZ ;  /* 0x0000004017697824 */ /* 0x000fe200078e00ff */
[----:B------:R-:W-:Y:S01]  /*5800*/  CS2R R96, SRZ ;  /* 0x0000000000607805 */ /* 0x000fe2000001ff00 */
[----:B------:R-:W-:Y:S01]  /*5810*/  IMAD.SHL.U32 R104, R22, 0x80, RZ ;  /* 0x0000008016687824 */ /* 0x000fe200078e00ff */
[----:B------:R-:W-:Y:S01]  /*5820*/  CS2R R94, SRZ ;  /* 0x00000000005e7805 */ /* 0x000fe2000001ff00 */
[C---:B------:R-:W-:Y:S01]  /*5830*/  IMAD R37, R39.reuse, 0x40, R40 ;  /* 0x0000004027257824 */ /* 0x040fe200078e0228 */
[----:B------:R-:W-:Y:S01]  /*5840*/  CS2R R92, SRZ ;  /* 0x00000000005c7805 */ /* 0x000fe2000001ff00 */
[----:B------:R-:W-:Y:S01]  /*5850*/  IMAD.MOV.U32 R38, RZ, RZ, RZ ;  /* 0x000000ffff267224 */ /* 0x000fe200078e00ff */
[----:B------:R-:W-:Y:S01]  /*5860*/  CS2R R90, SRZ ;  /* 0x00000000005a7805 */ /* 0x000fe2000001ff00 */
[----:B------:R-:W-:Y:S01]  /*5870*/  IMAD.U32 R110, RZ, RZ, UR37 ;  /* 0x00000025ff6e7e24 */ /* 0x000fe2000f8e00ff */
[----:B------:R-:W-:Y:S01]  /*5880*/  CS2R R88, SRZ ;  /* 0x0000000000587805 */ /* 0x000fe2000001ff00 */
[--C-:B------:R-:W-:Y:S01]  /*5890*/  @!P4 IMAD R2, R0, 0x8, R16.reuse ;  /* 0x000000080002c824 */ /* 0x100fe200078e0210 */
[----:B------:R-:W-:Y:S01]  /*58a0*/  @!P4 SHF.L.U32 R0, R112, 0x1f, RZ ;  /* 0x0000001f7000c819 */ /* 0x000fe200000006ff */
[----:B------:R-:W-:Y:S01]  /*58b0*/  IMAD R16, R39, 0x8, R16 ;  /* 0x0000000827107824 */ /* 0x000fe200078e0210 */
[----:B------:R-:W-:Y:S01]  /*58c0*/  CS2R R86, SRZ ;  /* 0x0000000000567805 */ /* 0x000fe2000001ff00 */
[----:B------:R-:W-:Y:S01]  /*58d0*/  IMAD.U32 R109, RZ, RZ, UR40 ;  /* 0x00000028ff6d7e24 */ /* 0x000fe2000f8e00ff */
[----:B------:R3:W4:Y:S01]  /*58e0*/  @!P4 SYNCS.PHASECHK.TRANS64.TRYWAIT P1, [R2+URZ+0x80], R0 ;  /* 0x000080000200c5a7 */ /* 0x00072200080211ff */
[----:B--2---:R-:W-:-:S02]  /*58f0*/  ISETP.NE.U32.AND P0, PT, RZ, UR4, PT ;  /* 0x00000004ff007c0c */ /* 0x004fc4000bf05070 */
[----:B------:R-:W-:Y:S02]  /*5900*/  CS2R R84, SRZ ;  /* 0x0000000000547805 */ /* 0x000fe4000001ff00 */
[----:B------:R-:W-:Y:S02]  /*5910*/  ISETP.NE.AND.EX P0, PT, RZ, UR5, PT, P0 ;  /* 0x00000005ff007c0c */ /* 0x000fe4000bf05300 */
[----:B---3--:R-:W-:Y:S02]  /*5920*/  SHF.L.U32 R0, R118, 0x1f, RZ ;  /* 0x0000001f76007819 */ /* 0x008fe400000006ff */
[----:B------:R-:W-:Y:S02]  /*5930*/  SEL R2, RZ, 0xffffffff, P0 ;  /* 0xffffffffff027807 */ /* 0x000fe40000000000 */
[----:B------:R-:W2:Y:S01]  /*5940*/  SYNCS.PHASECHK.TRANS64.TRYWAIT P2, [R16+URZ+0xe0], R0 ;  /* 0x0000e000100075a7 */ /* 0x000ea200080411ff */
[----:B------:R-:W-:Y:S02]  /*5950*/  LOP3.LUT P0, R103, R100, 0xff, RZ, 0xc0, !PT ;  /* 0x000000ff64677812 */ /* 0x000fe4000780c0ff */
[----:B----4-:R-:W-:-:S02]  /*5960*/  @!P4 SEL R111, RZ, 0x1, !P1 ;  /* 0x00000001ff6fc807 */ /* 0x010fc40004800000 */
[----:B--2---:R-:W-:Y:S02]  /*5970*/  P2R R129, PR, RZ, 0x4 ;  /* 0x00000004ff817803 */ /* 0x004fe40000000000 */
[----:B-----5:R-:W-:-:S04]  /*5980*/  FSETP.NEU.AND P2, PT, R62, RZ, PT ;  /* 0x000000ff3e00720b */ /* 0x020fc80003f4d000 */
[----:B------:R-:W-:-:S04]  /*5990*/  SEL R0, RZ, 0xffffffff, P2 ;  /* 0xffffffffff007807 */ /* 0x000fc80001000000 */
[----:B------:R-:W-:Y:S02]  /*59a0*/  @P3 SEL R0, R2, R0, !P0 ;  /* 0x0000000002003207 */ /* 0x000fe40004000000 */
[----:B------:R-:W-:Y:S02]  /*59b0*/  PLOP3.LUT P0, PT, PT, PT, PT, 0x80, 0x8 ;  /* 0x000000000008781c */ /* 0x000fe40003f0f070 */
[----:B------:R-:W-:-:S04]  /*59c0*/  LOP3.LUT R0, R0, 0x1, RZ, 0xc0, !PT ;  /* 0x0000000100007812 */ /* 0x000fc800078ec0ff */
[----:B------:R-:W-:-:S04]  /*59d0*/  ISETP.NE.U32.AND P2, PT, R0, 0x1, PT ;  /* 0x000000010000780c */ /* 0x000fc80003f45070 */
[----:B------:R-:W-:Y:S02]  /*59e0*/  P2R R125, PR, RZ, 0x4 ;  /* 0x00000004ff7d7803 */ /* 0x000fe40000000000 */
[----:B------:R-:W-:-:S04]  /*59f0*/  PLOP3.LUT P2, PT, PT, PT, PT, 0x8, 0x80 ;  /* 0x000000000080781c */ /* 0x000fc80003f4e170 */
[----:B------:R-:W-:-:S09]  /*5a00*/  P2R R128, PR, RZ, 0x4 ;  /* 0x00000004ff807803 */ /* 0x000fd20000000000 */
.L_x_206:
[----:B------:R-:W-:Y:S01]  /*5a10*/  ISETP.NE.AND P1, PT, R130, RZ, PT ;  /* 0x000000ff8200720c */ /* 0x000fe20003f25270 */
[----:B------:R-:W-:Y:S05]  /*5a20*/  YIELD ;  /* 0x0000000000007946 */ /* 0x000fea0003800000 */
[----:B------:R-:W-:Y:S01]  /*5a30*/  P2R R127, PR, RZ, 0x1 ;  /* 0x00000001ff7f7803 */ /* 0x000fe20000000000 */
[----:B------:R-:W-:Y:S06]  /*5a40*/  BSSY B1, `(.L_x_94) ;  /* 0x000001d000017945 */ /* 0x000fec0003800000 */
[----:B------:R-:W-:Y:S05]  /*5a50*/  @P1 BRA `(.L_x_95) ;  /* 0x00000000006c1947 */ /* 0x000fea0003800000 */
[----:B------:R-:W-:Y:S01]  /*5a60*/  ISETP.NE.AND P1, PT, R125, RZ, PT ;  /* 0x000000ff7d00720c */ /* 0x000fe20003f25270 */
[----:B------:R-:W-:Y:S01]  /*5a70*/  BSSY B0, `(.L_x_96) ;  /* 0x000000e000007945 */ /* 0x000fe20003800000 */
[----:B------:R-:W-:Y:S11]  /*5a80*/  ISETP.NE.AND P0, PT, R111, RZ, PT ;  /* 0x000000ff6f00720c */ /* 0x000ff60003f05270 */
[----:B------:R-:W-:Y:S05]  /*5a90*/  @P1 LEA R6, R109, R120, 0xd ;  /* 0x000000786d061211 */ /* 0x000fea00078e68ff */
[--C-:B-1----:R-:W-:Y:S02]  /*5aa0*/  @P1 IMAD R5, R122, -0x10, R6.reuse ;  /* 0xfffffff07a051824 */ /* 0x102fe400078e0206 */
[----:B------:R-:W-:Y:S03]  /*5ab0*/  @P1 IMAD R4, R121, -0x10, R6 ;  /* 0xfffffff079041824 */ /* 0x000fe600078e0206 */
[----:B------:R-:W-:Y:S01]  /*5ac0*/  @P1 LEA R3, R119, R5, 0x4 ;  /* 0x0000000577031211 */ /* 0x000fe200078e20ff */
[----:B------:R-:W-:Y:S06]  /*5ad0*/  @P0 BRA `(.L_x_97) ;  /* 0x00000000001c0947 */ /* 0x000fec0003800000 */
[----:B------:R-:W1:Y:S01]  /*5ae0*/  S2UR UR4, SR_CgaCtaId ;  /* 0x00000000000479c3 */ /* 0x000e620000008800 */
[----:B------:R-:W-:Y:S01]  /*5af0*/  UMOV UR5, 0x400 ;  /* 0x0000040000057882 */ /* 0x000fe20000000000 */
[----:B------:R-:W-:Y:S01]  /*5b00*/  SHF.L.U32 R0, R112, 0x1f, RZ ;  /* 0x0000001f70007819 */ /* 0x000fe200000006ff */
[----:B-1----:R-:W-:Y:S06]  /*5b10*/  ULEA UR4, UR4, UR5, 0x18 ;  /* 0x0000000504047291 */ /* 0x002fec000f8ec0ff */
[----:B------:R-:W-:Y:S04]  /*5b20*/  LEA R2, R109, UR4, 0x3 ;  /* 0x000000046d027c11 */ /* 0x000fe8000f8e18ff */
[----:B------:R-:W1:Y:S02]  /*5b30*/  SYNCS.PHASECHK.TRANS64.TRYWAIT P0, [R2+URZ+0x80], R0 ;  /* 0x00008000020075a7 */ /* 0x000e6400080011ff */
[----:B-1----:R-:W-:Y:S05]  /*5b40*/  @!P0 BRA `(.L_x_98) ;  /* 0x0000004c00148947 */ /* 0x002fea0003800000 */
.L_x_97:
[----:B------:R-:W-:Y:S05]  /*5b50*/  BSYNC B0 ;  /* 0x0000000000007941 */ /* 0x000fea0003800000 */
.L_x_96:
[----:B------:R-:W-:Y:S01]  /*5b60*/  ISETP.NE.AND P0, PT, R125, RZ, PT ;  /* 0x000000ff7d00720c */ /* 0x000fe20003f05270 */
[----:B------:R-:W-:Y:S11]  /*5b70*/  VIADD R109, R109, 0x1 ;  /* 0x000000016d6d7836 */ /* 0x000ff60000000000 */
[----:B------:R-:W-:Y:S01]  /*5b80*/  @!UPT UIADD3 URZ, UPT, UPT, URZ, URZ, URZ ;  /* 0x000000fffffff290 */ /* 0x000fe2000fffe0ff */
[----:B------:R2:W3:Y:S04]  /*5b90*/  @P0 LDS.128 R84, [R6] ;  /* 0x0000000006540984 */ /* 0x0004e80000000c00 */
[----:B------:R2:W4:Y:S04]  /*5ba0*/  @P0 LDS.128 R92, [R4+0x20] ;  /* 0x00002000045c0984 */ /* 0x0005280000000c00 */
[----:B------:R2:W2:Y:S04]  /*5bb0*/  @P0 LDS.128 R88, [R5+0x10] ;  /* 0x0000100005580984 */ /* 0x0004a80000000c00 */
[----:B------:R2:W2:Y:S01]  /*5bc0*/  @P0 LDS.128 R96, [R3+0x10] ;  /* 0x0000100003600984 */ /* 0x0004a20000000c00 */
[C---:B------:R-:W-:Y:S04]  /*5bd0*/  ISETP.NE.AND P0, PT, R109.reuse, 0x3, PT ;  /* 0x000000036d00780c */ /* 0x040fe80003f05270 */
[----:B-1----:R-:W-:Y:S02]  /*5be0*/  SEL R0, RZ, 0x1, P0 ;  /* 0x00000001ff007807 */ /* 0x002fe40000000000 */
[----:B------:R-:W-:Y:S02]  /*5bf0*/  SEL R109, R109, RZ, P0 ;  /* 0x000000ff6d6d7207 */ /* 0x000fe40000000000 */
[----:B------:R-:W-:Y:S02]  /*5c00*/  LOP3.LUT R112, R112, R0, RZ, 0x3c, !PT ;  /* 0x0000000070707212 */ /* 0x000fe400078e3cff */
.L_x_95:
[----:B------:R-:W-:Y:S05]  /*5c10*/  BSYNC B1 ;  /* 0x0000000000017941 */ /* 0x000fea0003800000 */
.L_x_94:
[----:B------:R-:W-:Y:S01]  /*5c20*/  ISETP.NE.AND P1, PT, R129, RZ, PT ;  /* 0x000000ff8100720c */ /* 0x000fe20003f25270 */
[----:B------:R-:W5:Y:S01]  /*5c30*/  S2UR UR4, SR_CgaCtaId ;  /* 0x00000000000479c3 */ /* 0x000f620000008800 */
[----:B------:R-:W-:Y:S01]  /*5c40*/  ISETP.NE.AND P0, PT, R128, RZ, PT ;  /* 0x000000ff8000720c */ /* 0x000fe20003f05270 */
[----:B------:R-:W-:Y:S01]  /*5c50*/  IMAD.IADD R2, R37, 0x1, R38 ;  /* 0x0000000125027824 */ /* 0x000fe200078e0226 */
[----:B------:R-:W-:Y:S01]  /*5c60*/  MOV R101, 0x400 ;  /* 0x0000040000657802 */ /* 0x000fe20000000f00 */
[----:B------:R-:W-:Y:S01]  /*5c70*/  BSSY B0, `(.L_x_99) ;  /* 0x000000a000007945 */ /* 0x000fe20003800000 */
[----:B------:R-:W-:Y:S02]  /*5c80*/  PLOP3.LUT P0, PT, P0, P1, PT, 0xf8, 0x8f ;  /* 0x00000000008f781c */ /* 0x000fe40000703f70 */
[----:B--2---:R-:W-:Y:S01]  /*5c90*/  SHF.R.U32.HI R3, RZ, 0x15, R2 ;  /* 0x00000015ff037819 */ /* 0x004fe20000011602 */
[----:B-----5:R-:W-:Y:S05]  /*5ca0*/  IMAD.U32 R102, RZ, RZ, UR4 ;  /* 0x00000004ff667e24 */ /* 0x020fea000f8e00ff */
[----:B------:R-:W-:Y:S05]  /*5cb0*/  LEA R101, R102, R101, 0x18 ;  /* 0x0000006566657211 */ /* 0x000fea00078ec0ff */
[----:B------:R-:W-:Y:S01]  /*5cc0*/  IMAD R131, R39, 0x8, R101 ;  /* 0x0000000827837824 */ /* 0x000fe200078e0265 */
[----:B------:R-:W-:Y:S06]  /*5cd0*/  @P0 BRA `(.L_x_100) ;  /* 0x00000000000c0947 */ /* 0x000fec0003800000 */
[----:B------:R-:W-:Y:S04]  /*5ce0*/  SHF.L.U32 R0, R118, 0x1f, RZ ;  /* 0x0000001f76007819 */ /* 0x000fe800000006ff */
[----:B------:R-:W2:Y:S02]  /*5cf0*/  SYNCS.PHASECHK.TRANS64.TRYWAIT P0, [R131+URZ+0xe0], R0 ;  /* 0x0000e000830075a7 */ /* 0x000ea400080011ff */
[----:B--2---:R-:W-:Y:S05]  /*5d00*/  @!P0 BRA `(.L_x_101) ;  /* 0x0000004800b88947 */ /* 0x004fea0003800000 */
.L_x_100:
[----:B------:R-:W-:Y:S05]  /*5d10*/  BSYNC B0 ;  /* 0x0000000000007941 */ /* 0x000fea0003800000 */
.L_x_99:
[----:B------:R-:W-:Y:S11]  /*5d20*/  LOP3.LUT P0, RZ, R3, 0x3, R124, 0x48, !PT ;  /* 0x0000000303ff7812 */ /* 0x000ff6000780487c */
[----:B------:R-:W-:Y:S02]  /*5d30*/  @!UPT UIADD3 URZ, UPT, UPT, URZ, URZ, URZ ;  /* 0x000000fffffff290 */ /* 0x000fe4000fffe0ff */
[----:B------:R-:W-:Y:S05]  /*5d40*/  @!P0 BRA `(.L_x_102) ;  /* 0x0000000000408947 */ /* 0x000fea0003800000 */
[----:B------:R-:W1:Y:S01]  /*5d50*/  LDCU.64 UR8, c[0x4][0x70] ;  /* 0x01000e00ff0877ac */ /* 0x000e620008000a00 */
[----:B------:R-:W-:Y:S01]  /*5d60*/  MOV R15, 0x0 ;  /* 0x00000000000f7802 */ /* 0x000fe20000000f00 */
[----:B------:R-:W-:Y:S02]  /*5d70*/  HFMA2 R12, -RZ, RZ, 0, 5.9604644775390625e-08 ;  /* 0x00000001ff0c7431 */ /* 0x000fe400000001ff */
[----:B------:R-:W-:Y:S02]  /*5d80*/  IMAD.MOV.U32 R8, RZ, RZ, 0x192 ;  /* 0x00000192ff087424 */ /* 0x000fe400078e00ff */
[----:B------:R-:W-:Y:S01]  /*5d90*/  IMAD.MOV.U32 R13, RZ, RZ, RZ ;  /* 0x000000ffff0d7224 */ /* 0x000fe200078e00ff */
[----:B------:R-:W5:Y:S01]  /*5da0*/  LDCU.64 UR6, c[0x4][0x78] ;  /* 0x01000f00ff0677ac */ /* 0x000f620008000a00 */
[----:B------:R-:W2:Y:S01]  /*5db0*/  LDC.64 R14, c[0x4][R15] ;  /* 0x010000000f0e7b82 */ /* 0x000ea20000000a00 */
[----:B------:R-:W3:Y:S01]  /*5dc0*/  LDCU.64 UR4, c[0x4][0x10] ;  /* 0x01000200ff0477ac */ /* 0x000ee20008000a00 */
[----:B-1----:R-:W-:Y:S01]  /*5dd0*/  MOV R5, UR9 ;  /* 0x0000000900057c02 */ /* 0x002fe20008000f00 */
[----:B------:R-:W-:Y:S01]  /*5de0*/  IMAD.U32 R4, RZ, RZ, UR8 ;  /* 0x00000008ff047e24 */ /* 0x000fe2000f8e00ff */
[----:B-----5:R-:W-:Y:S01]  /*5df0*/  MOV R7, UR7 ;  /* 0x0000000700077c02 */ /* 0x020fe20008000f00 */
[----:B------:R-:W-:Y:S01]  /*5e00*/  IMAD.U32 R6, RZ, RZ, UR6 ;  /* 0x00000006ff067e24 */ /* 0x000fe2000f8e00ff */
[----:B---3--:R-:W-:Y:S01]  /*5e10*/  MOV R11, UR5 ;  /* 0x00000005000b7c02 */ /* 0x008fe20008000f00 */
[----:B------:R-:W-:Y:S02]  /*5e20*/  IMAD.U32 R10, RZ, RZ, UR4 ;  /* 0x00000004ff0a7e24 */ /* 0x000fe4000f8e00ff */
[----:B------:R-:W-:Y:S07]  /*5e30*/  LEPC R20, `(.L_x_102) ;  /* 0x000000001014794e */ /* 0x000fee0000000000 */
[----:B--2-4-:R-:W-:Y:S05]  /*5e40*/  CALL.ABS.NOINC R14 ;  /* 0x000000000e007343 */ /* 0x014fea0003c00000 */
.L_x_102:
[----:B------:R-:W-:Y:S05]  /*5e50*/  WARPSYNC.ALL ;  /* 0x0000000000007948 */ /* 0x000fea0003800000 */
[----:B------:R-:W-:Y:S01]  /*5e60*/  R2UR UR4, R2 ;  /* 0x00000000020472ca */ /* 0x000fe200000e0000 */
[----:B------:R-:W-:Y:S01]  /*5e70*/  BSSY.RECONVERGENT B1, `(.L_x_103) ;  /* 0x000017b000017945 */ /* 0x000fe20003800200 */
[C---:B---3--:R-:W-:Y:S02]  /*5e80*/  SHF.L.U32 R42, R84.reuse, 0x10, RZ ;  /* 0x00000010542a7819 */ /* 0x048fe400000006ff */
[----:B------:R-:W-:Y:S02]  /*5e90*/  LOP3.LUT R43, R84, 0xffff0000, RZ, 0xc0, !PT ;  /* 0xffff0000542b7812 */ /* 0x000fe400078ec0ff */
[----:B------:R-:W-:Y:S02]  /*5ea0*/  SHF.L.U32 R44, R85, 0x10, RZ ;  /* 0x00000010552c7819 */ /* 0x000fe400000006ff */
[----:B------:R-:W-:Y:S02]  /*5eb0*/  MOV R61, 0x3bbb989d ;  /* 0x3bbb989d003d7802 */ /* 0x000fe40000000f00 */
[----:B------:R-:W-:Y:S03]  /*5ec0*/  ISETP.NE.AND P6, PT, R128, RZ, PT ;  /* 0x000000ff8000720c */ /* 0x000fe60003fc5270 */
[----:B-1----:R-:W1:Y:S10]  /*5ed0*/  LDTM.x32 R4, tmem[UR4] ;  /* 0x00000004000479ee */ /* 0x002e7400082c0000 */
[----:B------:R-:W-:Y:S01]  /*5ee0*/  @P6 NOP ;  /* 0x0000000000006918 */ /* 0x000fe20000000000 */
[----:B--2---:R-:W-:Y:S04]  /*5ef0*/  @P6 IADD3 R131, PT, PT, R131, 0x100, RZ ;  /* 0x0000010083836810 */ /* 0x004fe80007ffe0ff */
[----:B------:R-:W-:Y:S04]  /*5f00*/  @P6 PRMT R131, R102, 0x654, R131 ;  /* 0x0000065466836816 */ /* 0x000fe80000000083 */
[----:B-1----:R1:W-:Y:S01]  /*5f10*/  @P6 SYNCS.ARRIVE.TRANS64.RED.A1T0 RZ, [R131+URZ], RZ ;  /* 0x000000ff83ff69a7 */ /* 0x0023e200081004ff */
[C---:B------:R-:W-:Y:S01]  /*5f20*/  FMUL R0, R41.reuse, R4 ;  /* 0x0000000429007220 */ /* 0x040fe20000400000 */
        /* <DEDUP_REMOVED lines=17> */
[----:B------:R-:W-:Y:S01]  /*6040*/  FMUL R25, R41, R29 ;  /* 0x0000001d29197220 */ /* 0x000fe20000400000 */
[----:B------:R-:W-:Y:S01]  /*6050*/  LOP3.LUT R32, R85, 0xffff0000, RZ, 0xc0, !PT ;  /* 0xffff000055207812 */ /* 0x000fe200078ec0ff */
[C---:B------:R-:W-:Y:S01]  /*6060*/  FMUL R7, R41.reuse, R7 ;  /* 0x0000000729077220 */ /* 0x040fe20000400000 */
[C---:B------:R-:W-:Y:S01]  /*6070*/  FMUL R18, R41.reuse, R22 ;  /* 0x0000001629127220 */ /* 0x040fe20000400000 */
[C---:B------:R-:W-:Y:S01]  /*6080*/  FMUL R29, R41.reuse, R33 ;  /* 0x00000021291d7220 */ /* 0x040fe20000400000 */
[C---:B------:R-:W-:Y:S01]  /*6090*/  FMUL R22, R41.reuse, R26 ;  /* 0x0000001a29167220 */ /* 0x040fe20000400000 */
[----:B------:R-:W-:Y:S01]  /*60a0*/  FFMA R0, R62, R42, R0 ;  /* 0x0000002a3e007223 */ /* 0x000fe20000000000 */
[----:B------:R-:W-:Y:S01]  /*60b0*/  SHF.L.U32 R33, R86, 0x10, RZ ;  /* 0x0000001056217819 */ /* 0x000fe200000006ff */
[C---:B------:R-:W-:Y:S01]  /*60c0*/  FMUL R26, R41.reuse, R30 ;  /* 0x0000001e291a7220 */ /* 0x040fe20000400000 */
[C---:B------:R-:W-:Y:S01]  /*60d0*/  FFMA R2, R62.reuse, R43, R2 ;  /* 0x0000002b3e027223 */ /* 0x040fe20000000002 */
[----:B------:R-:W-:Y:S01]  /*60e0*/  FMUL R30, R41, R34 ;  /* 0x00000022291e7220 */ /* 0x000fe20000400000 */
[----:B------:R-:W-:Y:S01]  /*60f0*/  FFMA R3, R62, R44, R3 ;  /* 0x0000002c3e037223 */ /* 0x000fe20000000003 */
[----:B------:R-:W-:Y:S01]  /*6100*/  LOP3.LUT R34, R86, 0xffff0000, RZ, 0xc0, !PT ;  /* 0xffff000056227812 */ /* 0x000fe200078ec0ff */
[C---:B------:R-:W-:Y:S01]  /*6110*/  FFMA R7, R62.reuse, R32, R7 ;  /* 0x000000203e077223 */ /* 0x040fe20000000007 */
[C---:B------:R-:W-:Y:S01]  /*6120*/  SHF.L.U32 R32, R87.reuse, 0x10, RZ ;  /* 0x0000001057207819 */ /* 0x040fe200000006ff */
[----:B------:R-:W-:Y:S01]  /*6130*/  FFMA R4, R62, R33, R4 ;  /* 0x000000213e047223 */ /* 0x000fe20000000004 */
[----:B------:R-:W-:Y:S01]  /*6140*/  LOP3.LUT R42, R87, 0xffff0000, RZ, 0xc0, !PT ;  /* 0xffff0000572a7812 */ /* 0x000fe200078ec0ff */
[----:B------:R-:W-:Y:S01]  /*6150*/  FMUL R11, R41, R11 ;  /* 0x0000000b290b7220 */ /* 0x000fe20000400000 */
[----:B------:R-:W-:Y:S01]  /*6160*/  SHF.L.U32 R33, R88, 0x10, RZ ;  /* 0x0000001058217819 */ /* 0x000fe200000006ff */
[C---:B------:R-:W-:Y:S01]  /*6170*/  FFMA R5, R62.reuse, R34, R5 ;  /* 0x000000223e057223 */ /* 0x040fe20000000005 */
[C---:B------:R-:W-:Y:S01]  /*6180*/  FFMA R6, R62.reuse, R32, R6 ;  /* 0x000000203e067223 */ /* 0x040fe20000000006 */
[----:B------:R-:W-:Y:S01]  /*6190*/  FFMA R11, R62, R42, R11 ;  /* 0x0000002a3e0b7223 */ /* 0x000fe2000000000b */
[----:B------:R-:W-:Y:S01]  /*61a0*/  LOP3.LUT R32, R88, 0xffff0000, RZ, 0xc0, !PT ;  /* 0xffff000058207812 */ /* 0x000fe200078ec0ff */
[C---:B------:R-:W-:Y:S01]  /*61b0*/  FFMA R8, R62.reuse, R33, R8 ;  /* 0x000000213e087223 */ /* 0x040fe20000000008 */
[----:B------:R-:W-:Y:S01]  /*61c0*/  SHF.L.U32 R34, R89, 0x10, RZ ;  /* 0x0000001059227819 */ /* 0x000fe200000006ff */
[----:B------:R-:W-:Y:S01]  /*61d0*/  FMUL R15, R41, R15 ;  /* 0x0000000f290f7220 */ /* 0x000fe20000400000 */
[----:B------:R-:W-:Y:S01]  /*61e0*/  LOP3.LUT R33, R89, 0xffff0000, RZ, 0xc0, !PT ;  /* 0xffff000059217812 */ /* 0x000fe200078ec0ff */
[----:B------:R-:W-:Y:S01]  /*61f0*/  FFMA R9, R62, R32, R9 ;  /* 0x000000203e097223 */ /* 0x000fe20000000009 */
[----:B------:R-:W-:Y:S01]  /*6200*/  SHF.L.U32 R42, R90, 0x10, RZ ;  /* 0x000000105a2a7819 */ /* 0x000fe200000006ff */
[----:B------:R-:W-:Y:S01]  /*6210*/  FFMA R10, R62, R34, R10 ;  /* 0x000000223e0a7223 */ /* 0x000fe2000000000a */
[----:B------:R-:W-:Y:S01]  /*6220*/  LOP3.LUT R32, R90, 0xffff0000, RZ, 0xc0, !PT ;  /* 0xffff00005a207812 */ /* 0x000fe200078ec0ff */
[C---:B------:R-:W-:Y:S01]  /*6230*/  FFMA R15, R62.reuse, R33, R15 ;  /* 0x000000213e0f7223 */ /* 0x040fe2000000000f */
[C---:B------:R-:W-:Y:S01]  /*6240*/  SHF.L.U32 R33, R91.reuse, 0x10, RZ ;  /* 0x000000105b217819 */ /* 0x040fe200000006ff */
[C---:B------:R-:W-:Y:S01]  /*6250*/  FFMA R12, R62.reuse, R42, R12 ;  /* 0x0000002a3e0c7223 */ /* 0x040fe2000000000c */
[----:B------:R-:W-:Y:S01]  /*6260*/  LOP3.LUT R34, R91, 0xffff0000, RZ, 0xc0, !PT ;  /* 0xffff00005b227812 */ /* 0x000fe200078ec0ff */
[----:B------:R-:W-:Y:S01]  /*6270*/  FFMA R13, R62, R32, R13 ;  /* 0x000000203e0d7223 */ /* 0x000fe2000000000d */
[----:B------:R-:W-:Y:S01]  /*6280*/  FMUL R19, R41, R19 ;  /* 0x0000001329137220 */ /* 0x000fe20000400000 */
[----:B----4-:R-:W-:Y:S01]  /*6290*/  SHF.L.U32 R32, R92, 0x10, RZ ;  /* 0x000000105c207819 */ /* 0x010fe200000006ff */
        /* <DEDUP_REMOVED lines=8> */
[----:B------:R-:W-:Y:S01]  /*6320*/  SHF.L.U32 R34, R94, 0x10, RZ ;  /* 0x000000105e227819 */ /* 0x000fe200000006ff */
[----:B------:R-:W-:Y:S01]  /*6330*/  FFMA R18, R62, R33, R18 ;  /* 0x000000213e127223 */ /* 0x000fe20000000012 */
[----:B------:R-:W-:Y:S01]  /*6340*/  LOP3.LUT R33, R94, 0xffff0000, RZ, 0xc0, !PT ;  /* 0xffff00005e217812 */ /* 0x000fe200078ec0ff */
[C---:B------:R-:W-:Y:S01]  /*6350*/  FFMA R23, R62.reuse, R32, R23 ;  /* 0x000000203e177223 */ /* 0x040fe20000000017 */
[C---:B------:R-:W-:Y:S01]  /*6360*/  SHF.L.U32 R42, R95.reuse, 0x10, RZ ;  /* 0x000000105f2a7819 */ /* 0x040fe200000006ff */
[C---:B------:R-:W-:Y:S01]  /*6370*/  FFMA R20, R62.reuse, R34, R20 ;  /* 0x000000223e147223 */ /* 0x040fe20000000014 */
[----:B------:R-:W-:Y:S01]  /*6380*/  LOP3.LUT R32, R95, 0xffff0000, RZ, 0xc0, !PT ;  /* 0xffff00005f207812 */ /* 0x000fe200078ec0ff */
[----:B------:R-:W-:Y:S01]  /*6390*/  FMUL R27, R41, R27 ;  /* 0x0000001b291b7220 */ /* 0x000fe20000400000 */
[----:B------:R-:W-:Y:S01]  /*63a0*/  FFMA R21, R62, R33, R21 ;  /* 0x000000213e157223 */ /* 0x000fe20000000015 */
[----:B------:R-:W-:Y:S01]  /*63b0*/  SHF.L.U32 R33, R96, 0x10, RZ ;  /* 0x0000001060217819 */ /* 0x000fe200000006ff */
        /* <DEDUP_REMOVED lines=13> */
[C---:B------:R-:W-:Y:S01]  /*6490*/  SHF.L.U32 R34, R99.reuse, 0x10, RZ ;  /* 0x0000001063227819 */ /* 0x040fe200000006ff */
[----:B------:R-:W-:Y:S01]  /*64a0*/  HFMA2 R33, -RZ, RZ, 3.7421875, 0 ;  /* 0x437c0000ff217431 */ /* 0x000fe200000001ff */
[----:B------:R-:W-:Y:S01]  /*64b0*/  LOP3.LUT R42, R99, 0xffff0000, RZ, 0xc0, !PT ;  /* 0xffff0000632a7812 */ /* 0x000fe200078ec0ff */
[----:B------:R-:W-:Y:S01]  /*64c0*/  FMUL R35, R41, R35 ;  /* 0x0000002329237220 */ /* 0x000fe20000400000 */
[C---:B------:R-:W-:Y:S01]  /*64d0*/  FFMA R29, R62.reuse, R32, R29 ;  /* 0x000000203e1d7223 */ /* 0x040fe2000000001d */
[C---:B------:R-:W-:Y:S02]  /*64e0*/  FFMA R30, R62.reuse, R34, R30 ;  /* 0x000000223e1e7223 */ /* 0x040fe4000000001e */
[----:B------:R-:W-:Y:S01]  /*64f0*/  FFMA R35, R62, R42, R35 ;  /* 0x0000002a3e237223 */ /* 0x000fe20000000023 */
[----:B------:R-:W-:Y:S04]  /*6500*/  FFMA.SAT R34, R0, -R61, 0.5 ;  /* 0x3f00000000227423 */ /* 0x000fe8000000283d */
[----:B------:R-:W-:Y:S04]  /*6510*/  FFMA.RM R34, R34, R33, 12582913 ;  /* 0x4b40000122227423 */ /* 0x000fe80000004021 */
[----:B------:R-:W-:Y:S04]  /*6520*/  FADD R32, R34, -12583039 ;  /* 0xcb40007f22207421 */ /* 0x000fe80000000000 */
[C---:B------:R-:W-:Y:S04]  /*6530*/  FFMA R32, R0.reuse, -1.4426950216293334961, -R32 ;  /* 0xbfb8aa3b00207823 */ /* 0x040fe80000000820 */
[----:B------:R-:W-:Y:S01]  /*6540*/  FFMA R32, R0, -1.925963033500011079e-08, R32 ;  /* 0xb2a5706000207823 */ /* 0x000fe20000000020 */
[----:B------:R-:W-:Y:S03]  /*6550*/  FFMA.SAT R0, R2, -R61, 0.5 ;  /* 0x3f00000002007423 */ /* 0x000fe6000000283d */
[----:B------:R2:W3:Y:S01]  /*6560*/  MUFU.EX2 R63, R32 ;  /* 0x00000020003f7308 */ /* 0x0004e20000000800 */
[----:B------:R-:W-:Y:S04]  /*6570*/  FFMA.RM R42, R0, R33, 12582913 ;  /* 0x4b400001002a7423 */ /* 0x000fe80000004021 */
[----:B------:R-:W-:Y:S04]  /*6580*/  FADD R0, R42, -12583039 ;  /* 0xcb40007f2a007421 */ /* 0x000fe80000000000 */
[C---:B------:R-:W-:Y:S04]  /*6590*/  FFMA R0, R2.reuse, -1.4426950216293334961, -R0 ;  /* 0xbfb8aa3b02007823 */ /* 0x040fe80000000800 */
[----:B------:R-:W-:Y:S01]  /*65a0*/  FFMA R0, R2, -1.925963033500011079e-08, R0 ;  /* 0xb2a5706002007823 */ /* 0x000fe20000000000 */
[----:B------:R-:W-:Y:S03]  /*65b0*/  FFMA.SAT R2, R3, -R61, 0.5 ;  /* 0x3f00000003027423 */ /* 0x000fe6000000283d */
[----:B------:R4:W5:Y:S01]  /*65c0*/  MUFU.EX2 R64, R0 ;  /* 0x0000000000407308 */ /* 0x0009620000000800 */
[----:B------:R-:W-:Y:S04]  /*65d0*/  FFMA.RM R43, R2, R33, 12582913 ;  /* 0x4b400001022b7423 */ /* 0x000fe80000004021 */
[----:B------:R-:W-:Y:S04]  /*65e0*/  FADD R2, R43, -12583039 ;  /* 0xcb40007f2b027421 */ /* 0x000fe80000000000 */
[C---:B------:R-:W-:Y:S04]  /*65f0*/  FFMA R2, R3.reuse, -1.4426950216293334961, -R2 ;  /* 0xbfb8aa3b03027823 */ /* 0x040fe80000000802 */
[----:B------:R-:W-:Y:S01]  /*6600*/  FFMA R2, R3, -1.925963033500011079e-08, R2 ;  /* 0xb2a5706003027823 */ /* 0x000fe20000000002 */
[----:B------:R-:W-:Y:S03]  /*6610*/  FFMA.SAT R3, R7, -R61, 0.5 ;  /* 0x3f00000007037423 */ /* 0x000fe6000000283d */
[----:B------:R-:W1:Y:S01]  /*6620*/  MUFU.EX2 R65, R2 ;  /* 0x0000000200417308 */ /* 0x000e620000000800 */
[----:B------:R-:W-:Y:S04]  /*6630*/  FFMA.RM R44, R3, R33, 12582913 ;  /* 0x4b400001032c7423 */ /* 0x000fe80000004021 */
[----:B------:R-:W-:Y:S04]  /*6640*/  FADD R3, R44, -12583039 ;  /* 0xcb40007f2c037421 */ /* 0x000fe80000000000 */
[C---:B------:R-:W-:Y:S04]  /*6650*/  FFMA R3, R7.reuse, -1.4426950216293334961, -R3 ;  /* 0xbfb8aa3b07037823 */ /* 0x040fe80000000803 */
[----:B------:R-:W-:Y:S01]  /*6660*/  FFMA R3, R7, -1.925963033500011079e-08, R3 ;  /* 0xb2a5706007037823 */ /* 0x000fe20000000003 */
[C---:B------:R-:W-:Y:S03]  /*6670*/  FFMA.SAT R7, R4.reuse, -R61, 0.5 ;  /* 0x3f00000004077423 */ /* 0x040fe6000000283d */
        /* <DEDUP_REMOVED lines=29> */
[C---:B------:R-:W-:Y:S04]  /*6850*/  FFMA.SAT R8, R9.reuse, -R61, 0.5 ;  /* 0x3f00000009087423 */ /* 0x040fe8000000283d */
[----:B------:R-:W-:Y:S04]  /*6860*/  FFMA.RM R50, R8, R33, 12582913 ;  /* 0x4b40000108327423 */ /* 0x000fe80000004021 */
[----:B------:R-:W-:Y:S04]  /*6870*/  FADD R8, R50, -12583039 ;  /* 0xcb40007f32087421 */ /* 0x000fe80000000000 */
[C---:B------:R-:W-:Y:S04]  /*6880*/  FFMA R8, R9.reuse, -1.4426950216293334961, -R8 ;  /* 0xbfb8aa3b09087823 */ /* 0x040fe80000000808 */
[----:B------:R-:W-:Y:S01]  /*6890*/  FFMA R8, R9, -1.925963033500011079e-08, R8 ;  /* 0xb2a5706009087823 */ /* 0x000fe20000000008 */
[C---:B------:R-:W-:Y:S03]  /*68a0*/  FFMA.SAT R9, R10.reuse, -R61, 0.5 ;  /* 0x3f0000000a097423 */ /* 0x040fe6000000283d */
[----:B------:R-:W-:Y:S01]  /*68b0*/  MUFU.EX2 R71, R8 ;  /* 0x0000000800477308 */ /* 0x000fe20000000800 */
        /* <DEDUP_REMOVED lines=55> */
[----:B------:R-:W-:Y:S03]  /*6c30*/  FFMA.SAT R23, R20, -R61, 0.5 ;  /* 0x3f00000014177423 */ /* 0x000fe6000000283d */
[----:B------:R3:W-:Y:S01]  /*6c40*/  MUFU.EX2 R78, R18 ;  /* 0x00000012004e7308 */ /* 0x0007e20000000800 */
[----:B--2---:R-:W-:Y:S04]  /*6c50*/  FFMA.RM R32, R23, R33, 12582913 ;  /* 0x4b40000117207423 */ /* 0x004fe80000004021 */
[----:B------:R-:W-:Y:S04]  /*6c60*/  FADD R23, R32, -12583039 ;  /* 0xcb40007f20177421 */ /* 0x000fe80000000000 */
[C---:B------:R-:W-:Y:S04]  /*6c70*/  FFMA R23, R20.reuse, -1.4426950216293334961, -R23 ;  /* 0xbfb8aa3b14177823 */ /* 0x040fe80000000817 */
[----:B------:R-:W-:Y:S01]  /*6c80*/  FFMA R23, R20, -1.925963033500011079e-08, R23 ;  /* 0xb2a5706014177823 */ /* 0x000fe20000000017 */
[----:B----4-:R-:W-:Y:S03]  /*6c90*/  FFMA.SAT R0, R21, -R61, 0.5 ;  /* 0x3f00000015007423 */ /* 0x010fe6000000283d */
[----:B------:R2:W-:Y:S01]  /*6ca0*/  MUFU.EX2 R79, R23 ;  /* 0x00000017004f7308 */ /* 0x0005e20000000800 */
[----:B------:R-:W-:Y:S01]  /*6cb0*/  FFMA.RM R20, R0, R33, 12582913 ;  /* 0x4b40000100147423 */ /* 0x000fe20000004021 */
[----:B---3--:R-:W-:Y:S03]  /*6cc0*/  @P6 IADD3 R18, PT, PT, R39, 0x1, RZ ;  /* 0x0000000127126810 */ /* 0x008fe60007ffe0ff */
[----:B------:R-:W-:Y:S01]  /*6cd0*/  FADD R0, R20, -12583039 ;  /* 0xcb40007f14007421 */ /* 0x000fe20000000000 */
[C---:B------:R-:W-:Y:S03]  /*6ce0*/  @P6 ISETP.NE.AND P0, PT, R18.reuse, 0x4, PT ;  /* 0x000000041200680c */ /* 0x040fe60003f05270 */
[C---:B------:R-:W-:Y:S01]  /*6cf0*/  FFMA R0, R21.reuse, -1.4426950216293334961, -R0 ;  /* 0xbfb8aa3b15007823 */ /* 0x040fe20000000800 */
[----:B------:R-:W-:Y:S02]  /*6d00*/  @P6 SEL R39, R18, RZ, P0 ;  /* 0x000000ff12276207 */ /* 0x000fe40000000000 */
[----:B------:R-:W-:Y:S01]  /*6d10*/  SHF.L.U32 R18, R44, 0x17, RZ ;  /* 0x000000172c127819 */ /* 0x000fe200000006ff */
[----:B------:R-:W-:Y:S01]  /*6d20*/  FFMA R0, R21, -1.925963033500011079e-08, R0 ;  /* 0xb2a5706015007823 */ /* 0x000fe20000000000 */
[----:B------:R-:W-:Y:S03]  /*6d30*/  FFMA.SAT R2, R22, -R61, 0.5 ;  /* 0x3f00000016027423 */ /* 0x000fe6000000283d */
[----:B------:R-:W-:Y:S01]  /*6d40*/  MUFU.EX2 R80, R0 ;  /* 0x0000000000507308 */ /* 0x000fe20000000800 */
[----:B------:R-:W-:Y:S01]  /*6d50*/  FFMA.RM R21, R2, R33, 12582913 ;  /* 0x4b40000102157423 */ /* 0x000fe20000004021 */
[----:B--2---:R-:W-:Y:S03]  /*6d60*/  SHF.L.U32 R23, R48, 0x17, RZ ;  /* 0x0000001730177819 */ /* 0x004fe600000006ff */
[----:B------:R-:W-:Y:S04]  /*6d70*/  FADD R2, R21, -12583039 ;  /* 0xcb40007f15027421 */ /* 0x000fe80000000000 */
[C---:B------:R-:W-:Y:S04]  /*6d80*/  FFMA R2, R22.reuse, -1.4426950216293334961, -R2 ;  /* 0xbfb8aa3b16027823 */ /* 0x040fe80000000802 */
[----:B------:R-:W-:Y:S01]  /*6d90*/  FFMA R2, R22, -1.925963033500011079e-08, R2 ;  /* 0xb2a5706016027823 */ /* 0x000fe20000000002 */
[----:B------:R-:W-:Y:S03]  /*6da0*/  FFMA.SAT R3, R27, -R61, 0.5 ;  /* 0x3f0000001b037423 */ /* 0x000fe6000000283d */
[----:B------:R-:W-:Y:S01]  /*6db0*/  MUFU.EX2 R81, R2 ;  /* 0x0000000200517308 */ /* 0x000fe20000000800 */
[----:B------:R-:W-:Y:S04]  /*6dc0*/  FFMA.RM R22, R3, R33, 12582913 ;  /* 0x4b40000103167423 */ /* 0x000fe80000004021 */
[----:B------:R-:W-:Y:S04]  /*6dd0*/  FADD R3, R22, -12583039 ;  /* 0xcb40007f16037421 */ /* 0x000fe80000000000 */
[C---:B------:R-:W-:Y:S04]  /*6de0*/  FFMA R3, R27.reuse, -1.4426950216293334961, -R3 ;  /* 0xbfb8aa3b1b037823 */ /* 0x040fe80000000803 */
[----:B------:R-:W-:Y:S01]  /*6df0*/  FFMA R3, R27, -1.925963033500011079e-08, R3 ;  /* 0xb2a570601b037823 */ /* 0x000fe20000000003 */
[----:B------:R-:W-:Y:S01]  /*6e00*/  FFMA.SAT R4, R24, -R61, 0.5 ;  /* 0x3f00000018047423 */ /* 0x000fe2000000283d */
[----:B------:R2:W3:Y:S03]  /*6e10*/  MUFU.EX2 R27, R11 ;  /* 0x0000000b001b7308 */ /* 0x0004e60000000800 */
[----:B--2---:R-:W-:Y:S04]  /*6e20*/  FFMA.RM R11, R4, R33, 12582913 ;  /* 0x4b400001040b7423 */ /* 0x004fe80000004021 */
[C---:B------:R-:W-:Y:S01]  /*6e30*/  FADD R4, R11.reuse, -12583039 ;  /* 0xcb40007f0b047421 */ /* 0x040fe20000000000 */
[----:B------:R-:W-:Y:S03]  /*6e40*/  SHF.L.U32 R11, R11, 0x17, RZ ;  /* 0x000000170b0b7819 */ /* 0x000fe600000006ff */
[C---:B------:R-:W-:Y:S04]  /*6e50*/  FFMA R4, R24.reuse, -1.4426950216293334961, -R4 ;  /* 0xbfb8aa3b18047823 */ /* 0x040fe80000000804 */
[----:B------:R-:W-:Y:S01]  /*6e60*/  FFMA R4, R24, -1.925963033500011079e-08, R4 ;  /* 0xb2a5706018047823 */ /* 0x000fe20000000004 */
[----:B------:R-:W-:Y:S04]  /*6e70*/  FFMA.SAT R5, R25, -R61, 0.5 ;  /* 0x3f00000019057423 */ /* 0x000fe8000000283d */
[----:B------:R-:W-:Y:S04]  /*6e80*/  FFMA.RM R24, R5, R33, 12582913 ;  /* 0x4b40000105187423 */ /* 0x000fe80000004021 */
[----:B------:R-:W-:Y:S04]  /*6e90*/  FADD R5, R24, -12583039 ;  /* 0xcb40007f18057421 */ /* 0x000fe80000000000 */
[C---:B------:R-:W-:Y:S04]  /*6ea0*/  FFMA R5, R25.reuse, -1.4426950216293334961, -R5 ;  /* 0xbfb8aa3b19057823 */ /* 0x040fe80000000805 */
[----:B------:R-:W-:Y:S01]  /*6eb0*/  FFMA R5, R25, -1.925963033500011079e-08, R5 ;  /* 0xb2a5706019057823 */ /* 0x000fe20000000005 */
[----:B------:R-:W-:Y:S01]  /*6ec0*/  FFMA.SAT R6, R26, -R61, 0.5 ;  /* 0x3f0000001a067423 */ /* 0x000fe2000000283d */
[----:B------:R2:W4:Y:S03]  /*6ed0*/  MUFU.EX2 R25, R15 ;  /* 0x0000000f00197308 */ /* 0x0005260000000800 */
[----:B--2---:R-:W-:Y:S04]  /*6ee0*/  FFMA.RM R15, R6, R33, 12582913 ;  /* 0x4b400001060f7423 */ /* 0x004fe80000004021 */
[----:B------:R-:W-:Y:S04]  /*6ef0*/  FADD R6, R15, -12583039 ;  /* 0xcb40007f0f067421 */ /* 0x000fe80000000000 */
        /* <DEDUP_REMOVED lines=9> */
[----:B------:R-:W-:Y:S04]  /*6f90*/  FFMA.RM R13, R8, R33, 12582913 ;  /* 0x4b400001080d7423 */ /* 0x000fe80000004021 */
[----:B------:R-:W-:Y:S04]  /*6fa0*/  FADD R8, R13, -12583039 ;  /* 0xcb40007f0d087421 */ /* 0x000fe80000000000 */
[C---:B------:R-:W-:Y:S04]  /*6fb0*/  FFMA R8, R28.reuse, -1.4426950216293334961, -R8 ;  /* 0xbfb8aa3b1c087823 */ /* 0x040fe80000000808 */
[----:B------:R-:W-:Y:S01]  /*6fc0*/  FFMA R8, R28, -1.925963033500011079e-08, R8 ;  /* 0xb2a570601c087823 */ /* 0x000fe20000000008 */
[----:B------:R-:W-:Y:S01]  /*6fd0*/  FFMA.SAT R9, R29, -R61, 0.5 ;  /* 0x3f0000001d097423 */ /* 0x000fe2000000283d */
[----:B------:R5:W4:Y:S01]  /*6fe0*/  MUFU.EX2 R28, R17 ;  /* 0x00000011001c7308 */ /* 0x000b220000000800 */
[----:B--2---:R-:W-:Y:S02]  /*6ff0*/  @P6 SEL R19, RZ, 0x1, P0 ;  /* 0x00000001ff136807 */ /* 0x004fe40000000000 */
[----:B------:R-:W-:Y:S02]  /*7000*/  FFMA.RM R14, R9, R33, 12582913 ;  /* 0x4b400001090e7423 */ /* 0x000fe40000004021 */
[----:B------:R-:W-:Y:S02]  /*7010*/  @P6 LOP3.LUT R118, R118, R19, RZ, 0x3c, !PT ;  /* 0x0000001376766212 */ /* 0x000fe400078e3cff */
[----:B------:R-:W-:Y:S04]  /*7020*/  FADD R9, R14, -12583039 ;  /* 0xcb40007f0e097421 */ /* 0x000fe80000000000 */
[C---:B------:R-:W-:Y:S04]  /*7030*/  FFMA R9, R29.reuse, -1.4426950216293334961, -R9 ;  /* 0xbfb8aa3b1d097823 */ /* 0x040fe80000000809 */
[----:B------:R-:W-:Y:S01]  /*7040*/  FFMA R9, R29, -1.925963033500011079e-08, R9 ;  /* 0xb2a570601d097823 */ /* 0x000fe20000000009 */
[----:B------:R-:W-:Y:S01]  /*7050*/  FFMA.SAT R10, R30, -R61, 0.5 ;  /* 0x3f0000001e0a7423 */ /* 0x000fe2000000283d */
[----:B-----5:R-:W-:Y:S02]  /*7060*/  SHF.L.U32 R17, R34, 0x17, RZ ;  /* 0x0000001722117819 */ /* 0x020fe400000006ff */
[----:B------:R-:W-:Y:S01]  /*7070*/  MUFU.EX2 R34, R5 ;  /* 0x0000000500227308 */ /* 0x000fe20000000800 */
[----:B------:R-:W-:Y:S04]  /*7080*/  FFMA.RM R16, R10, R33, 12582913 ;  /* 0x4b4000010a107423 */ /* 0x000fe80000004021 */
[----:B------:R-:W-:Y:S04]  /*7090*/  FADD R10, R16, -12583039 ;  /* 0xcb40007f100a7421 */ /* 0x000fe80000000000 */
[C---:B------:R-:W-:Y:S04]  /*70a0*/  FFMA R10, R30.reuse, -1.4426950216293334961, -R10 ;  /* 0xbfb8aa3b1e0a7823 */ /* 0x040fe8000000080a */
[----:B------:R-:W-:Y:S01]  /*70b0*/  FFMA R10, R30, -1.925963033500011079e-08, R10 ;  /* 0xb2a570601e0a7823 */ /* 0x000fe2000000000a */
[C---:B------:R-:W-:Y:S04]  /*70c0*/  FFMA.SAT R0, R35.reuse, -R61, 0.5 ;  /* 0x3f00000023007423 */ /* 0x040fe8000000283d */
[----:B------:R-:W-:Y:S01]  /*70d0*/  FFMA.RM R2, R0, R33, 12582913 ;  /* 0x4b40000100027423 */ /* 0x000fe20000004021 */
[----:B------:R-:W-:Y:S03]  /*70e0*/  MUFU.EX2 R10, R10 ;  /* 0x0000000a000a7308 */ /* 0x000fe60000000800 */
[C---:B------:R-:W-:Y:S01]  /*70f0*/  FADD R0, R2.reuse, -12583039 ;  /* 0xcb40007f02007421 */ /* 0x040fe20000000000 */
[----:B------:R-:W-:Y:S03]  /*7100*/  SHF.L.U32 R2, R2, 0x17, RZ ;  /* 0x0000001702027819 */ /* 0x000fe600000006ff */
[C---:B------:R-:W-:Y:S03]  /*7110*/  FFMA R0, R35.reuse, -1.4426950216293334961, -R0 ;  /* 0xbfb8aa3b23007823 */ /* 0x040fe60000000800 */
[----:B------:R2:W5:Y:S01]  /*7120*/  MUFU.EX2 R33, R3 ;  /* 0x0000000300217308 */ /* 0x0005620000000800 */
[----:B------:R-:W-:Y:S09]  /*7130*/  FFMA R0, R35, -1.925963033500011079e-08, R0 ;  /* 0xb2a5706023007823 */ /* 0x000ff20000000000 */
[----:B------:R1:W5:Y:S01]  /*7140*/  MUFU.EX2 R35, R4 ;  /* 0x0000000400237308 */ /* 0x0003620000000800 */
[----:B--2---:R-:W-:Y:S01]  /*7150*/  FFMA R3, R63, R17, 1 ;  /* 0x3f8000003f037423 */ /* 0x004fe20000000011 */
[----:B------:R-:W-:Y:S08]  /*7160*/  SHF.L.U32 R17, R43, 0x17, RZ ;  /* 0x000000172b117819 */ /* 0x000ff000000006ff */
[----:B------:R2:W5:Y:S01]  /*7170*/  MUFU.EX2 R63, R6 ;  /* 0x00000006003f7308 */ /* 0x0005620000000800 */
[----:B------:R-:W-:Y:S02]  /*7180*/  IADD3 R19, PT, PT, R3, 0x1800000, RZ ;  /* 0x0180000003137810 */ /* 0x000fe40007ffe0ff */
[----:B-1----:R-:W-:Y:S02]  /*7190*/  SHF.L.U32 R4, R42, 0x17, RZ ;  /* 0x000000172a047819 */ /* 0x002fe400000006ff */
[----:B------:R-:W-:Y:S03]  /*71a0*/  LOP3.LUT R19, R19, 0x7f800000, RZ, 0xc0, !PT ;  /* 0x7f80000013137812 */ /* 0x000fe600078ec0ff */
[----:B------:R-:W-:Y:S01]  /*71b0*/  FFMA R61, R64, R4, 1 ;  /* 0x3f800000403d7423 */ /* 0x000fe20000000004 */
[----:B------:R-:W-:Y:S01]  /*71c0*/  ISETP.GT.U32.AND P0, PT, R19, 0x1ffffff, PT ;  /* 0x01ffffff1300780c */ /* 0x000fe20003f04070 */
[----:B------:R-:W-:Y:S01]  /*71d0*/  FFMA R4, R65, R17, 1 ;  /* 0x3f80000041047423 */ /* 0x000fe20000000011 */
[----:B------:R-:W-:Y:S01]  /*71e0*/  SHF.L.U32 R17, R45, 0x17, RZ ;  /* 0x000000172d117819 */ /* 0x000fe200000006ff */
[----:B------:R-:W-:Y:S01]  /*71f0*/  FFMA R5, R66, R18, 1 ;  /* 0x3f80000042057423 */ /* 0x000fe20000000012 */
[----:B------:R-:W-:Y:S02]  /*7200*/  SHF.L.U32 R18, R46, 0x17, RZ ;  /* 0x000000172e127819 */ /* 0x000fe400000006ff */
[----:B------:R-:W-:Y:S01]  /*7210*/  SHF.L.U32 R19, R47, 0x17, RZ ;  /* 0x000000172f137819 */ /* 0x000fe200000006ff */
[----:B--2---:R-:W-:Y:S01]  /*7220*/  FFMA R6, R67, R17, 1 ;  /* 0x3f80000043067423 */ /* 0x004fe20000000011 */
[----:B------:R-:W-:Y:S01]  /*7230*/  SHF.L.U32 R17, R49, 0x17, RZ ;  /* 0x0000001731117819 */ /* 0x000fe200000006ff */
[----:B------:R-:W-:Y:S01]  /*7240*/  FFMA R48, R68, R18, 1 ;  /* 0x3f80000044307423 */ /* 0x000fe20000000012 */
[----:B------:R-:W-:Y:S01]  /*7250*/  SHF.L.U32 R18, R50, 0x17, RZ ;  /* 0x0000001732127819 */ /* 0x000fe200000006ff */
[----:B------:R1:W2:Y:S01]  /*7260*/  MUFU.EX2 R49, R7 ;  /* 0x0000000700317308 */ /* 0x0002a20000000800 */
[----:B------:R-:W-:Y:S01]  /*7270*/  FFMA R30, R69, R19, 1 ;  /* 0x3f800000451e7423 */ /* 0x000fe20000000013 */
[----:B------:R-:W-:Y:S01]  /*7280*/  SHF.L.U32 R19, R51, 0x17, RZ ;  /* 0x0000001733137819 */ /* 0x000fe200000006ff */
[----:B------:R-:W-:Y:S01]  /*7290*/  FFMA R29, R70, R23, 1 ;  /* 0x3f800000461d7423 */ /* 0x000fe20000000017 */
[----:B------:R-:W-:Y:S01]  /*72a0*/  SHF.L.U32 R23, R20, 0x17, RZ ;  /* 0x0000001714177819 */ /* 0x000fe200000006ff */
[----:B---3--:R-:W-:Y:S01]  /*72b0*/  FFMA R47, R27, R17, 1 ;  /* 0x3f8000001b2f7423 */ /* 0x008fe20000000011 */
[----:B------:R-:W-:Y:S01]  /*72c0*/  SHF.L.U32 R17, R53, 0x17, RZ ;  /* 0x0000001735117819 */ /* 0x000fe200000006ff */
[----:B------:R-:W-:Y:S01]  /*72d0*/  FFMA R46, R71, R18, 1 ;  /* 0x3f800000472e7423 */ /* 0x000fe20000000012 */
[----:B------:R-:W-:Y:S02]  /*72e0*/  SHF.L.U32 R18, R54, 0x17, RZ ;  /* 0x0000001736127819 */ /* 0x000fe400000006ff */
[----:B------:R3:W2:Y:S01]  /*72f0*/  MUFU.EX2 R53, R8 ;  /* 0x0000000800357308 */ /* 0x0006a20000000800 */
[----:B------:R-:W-:Y:S01]  /*7300*/  FFMA R45, R72, R19, 1 ;  /* 0x3f800000482d7423 */ /* 0x000fe20000000013 */
[----:B------:R-:W-:Y:S02]  /*7310*/  SHF.L.U32 R19, R58, 0x17, RZ ;  /* 0x000000173a137819 */ /* 0x000fe400000006ff */
[----:B-1----:R-:W-:Y:S06]  /*7320*/  SHF.L.U32 R7, R52, 0x17, RZ ;  /* 0x0000001734077819 */ /* 0x002fec00000006ff */
[----:B------:R1:W2:Y:S01]  /*7330*/  MUFU.EX2 R54, R9 ;  /* 0x0000000900367308 */ /* 0x0002a20000000800 */
[----:B------:R-:W-:Y:S01]  /*7340*/  FFMA R44, R73, R7, 1 ;  /* 0x3f800000492c7423 */ /* 0x000fe20000000007 */
[----:B------:R-:W-:Y:S01]  /*7350*/  SHF.L.U32 R7, R55, 0x17, RZ ;  /* 0x0000001737077819 */ /* 0x000fe200000006ff */
[----:B----4-:R-:W-:Y:S01]  /*7360*/  FFMA R26, R25, R17, 1 ;  /* 0x3f800000191a7423 */ /* 0x010fe20000000011 */
[----:B------:R-:W-:Y:S01]  /*7370*/  FFMA R17, R74, R18, 1 ;  /* 0x3f8000004a117423 */ /* 0x000fe20000000012 */
[----:B---3--:R-:W-:Y:S02]  /*7380*/  SHF.L.U32 R8, R56, 0x17, RZ ;  /* 0x0000001738087819 */ /* 0x008fe400000006ff */
[----:B------:R-:W-:Y:S01]  /*7390*/  SHF.L.U32 R18, R57, 0x17, RZ ;  /* 0x0000001739127819 */ /* 0x000fe200000006ff */
[----:B------:R-:W-:Y:S01]  /*73a0*/  FFMA R51, R75, R7, 1 ;  /* 0x3f8000004b337423 */ /* 0x000fe20000000007 */
[----:B------:R-:W-:Y:S01]  /*73b0*/  SHF.L.U32 R7, R59, 0x17, RZ ;  /* 0x000000173b077819 */ /* 0x000fe200000006ff */
[----:B------:R-:W-:Y:S01]  /*73c0*/  FFMA R43, R76, R8, 1 ;  /* 0x3f8000004c2b7423 */ /* 0x000fe20000000008 */
[----:B------:R-:W-:Y:S01]  /*73d0*/  SHF.L.U32 R8, R60, 0x17, RZ ;  /* 0x000000173c087819 */ /* 0x000fe200000006ff */
[----:B------:R-:W-:Y:S01]  /*73e0*/  FFMA R18, R31, R18, 1 ;  /* 0x3f8000001f127423 */ /* 0x000fe20000000012 */
[----:B------:R-:W-:Y:S01]  /*73f0*/  FFMA R19, R77, R19, 1 ;  /* 0x3f8000004d137423 */ /* 0x000fe20000000013 */
[----:B-1----:R-:W-:Y:S01]  /*7400*/  SHF.L.U32 R9, R32, 0x17, RZ ;  /* 0x0000001720097819 */ /* 0x002fe200000006ff */
[----:B------:R-:W-:Y:S01]  /*7410*/  FFMA R20, R28, R7, 1 ;  /* 0x3f8000001c147423 */ /* 0x000fe20000000007 */
[----:B------:R-:W-:Y:S01]  /*7420*/  SHF.L.U32 R7, R21, 0x17, RZ ;  /* 0x0000001715077819 */ /* 0x000fe200000006ff */
[----:B------:R-:W-:Y:S01]  /*7430*/  FFMA R42, R78, R8, 1 ;  /* 0x3f8000004e2a7423 */ /* 0x000fe20000000008 */
[----:B------:R-:W-:Y:S01]  /*7440*/  SHF.L.U32 R8, R22, 0x17, RZ ;  /* 0x0000001716087819 */ /* 0x000fe200000006ff */
[----:B------:R1:W3:Y:S01]  /*7450*/  MUFU.EX2 R21, R0 ;  /* 0x0000000000157308 */ /* 0x0002e20000000800 */
[----:B------:R-:W-:Y:S01]  /*7460*/  FFMA R25, R79, R9, 1 ;  /* 0x3f8000004f197423 */ /* 0x000fe20000000009 */
[----:B------:R-:W-:Y:S01]  /*7470*/  SHF.L.U32 R9, R15, 0x17, RZ ;  /* 0x000000170f097819 */ /* 0x000fe200000006ff */
[----:B------:R-:W-:Y:S01]  /*7480*/  FFMA R23, R80, R23, 1 ;  /* 0x3f80000050177423 */ /* 0x000fe20000000017 */
[----:B-1----:R-:W-:Y:S01]  /*7490*/  SHF.L.U32 R0, R24, 0x17, RZ ;  /* 0x0000001718007819 */ /* 0x002fe200000006ff */
[----:B------:R-:W-:Y:S01]  /*74a0*/  FFMA R24, R81, R7, 1 ;  /* 0x3f80000051187423 */ /* 0x000fe20000000007 */
[----:B-----5:R-:W-:Y:S01]  /*74b0*/  FFMA R50, R33, R8, 1 ;  /* 0x3f80000021327423 */ /* 0x020fe20000000008 */
[----:B------:R-:W-:Y:S01]  /*74c0*/  FFMA R35, R35, R11, 1 ;  /* 0x3f80000023237423 */ /* 0x000fe2000000000b */
[----:B------:R-:W-:Y:S01]  /*74d0*/  SHF.L.U32 R7, R13, 0x17, RZ ;  /* 0x000000170d077819 */ /* 0x000fe200000006ff */
[----:B------:R-:W-:Y:S01]  /*74e0*/  FFMA R27, R34, R0, 1 ;  /* 0x3f800000221b7423 */ /* 0x000fe20000000000 */
[----:B------:R-:W-:Y:S01]  /*74f0*/  SHF.L.U32 R0, R12, 0x17, RZ ;  /* 0x000000170c007819 */ /* 0x000fe200000006ff */
[----:B------:R-:W-:Y:S01]  /*7500*/  FFMA R28, R63, R9, 1 ;  /* 0x3f8000003f1c7423 */ /* 0x000fe20000000009 */
[----:B------:R-:W-:Y:S02]  /*7510*/  SHF.L.U32 R8, R14, 0x17, RZ ;  /* 0x000000170e087819 */ /* 0x000fe400000006ff */
[----:B------:R-:W-:Y:S01]  /*7520*/  SHF.L.U32 R9, R16, 0x17, RZ ;  /* 0x0000001710097819 */ /* 0x000fe200000006ff */
[----:B--2---:R-:W-:Y:S01]  /*7530*/  FFMA R52, R49, R0, 1 ;  /* 0x3f80000031347423 */ /* 0x004fe20000000000 */
[----:B------:R-:W-:Y:S01]  /*7540*/  FFMA R49, R53, R7, 1 ;  /* 0x3f80000035317423 */ /* 0x000fe20000000007 */
[----:B------:R-:W-:Y:S02]  /*7550*/  FFMA R31, R54, R8, 1 ;  /* 0x3f800000361f7423 */ /* 0x000fe40000000008 */
[----:B------:R-:W-:Y:S01]  /*7560*/  FFMA R34, R10, R9, 1 ;  /* 0x3f8000000a227423 */ /* 0x000fe20000000009 */
[----:B---3--:R-:W-:Y:S01]  /*7570*/  FFMA R33, R21, R2, 1 ;  /* 0x3f80000015217423 */ /* 0x008fe20000000002 */
[----:B------:R-:W-:Y:S06]  /*7580*/  @P0 BRA `(.L_x_104) ;  /* 0x0000000000140947 */ /* 0x000fec0003800000 */
[----:B------:R-:W-:Y:S02]  /*7590*/  MOV R56, R3 ;  /* 0x0000000300387202 */ /* 0x000fe40000000f00 */
[----:B------:R-:W-:Y:S02]  /*75a0*/  MOV R55, 0x75c0 ;  /* 0x000075c000377802 */ /* 0x000fe40000000f00 */
[----:B------:R-:W-:Y:S05]  /*75b0*/  CALL.REL.NOINC `($__internal_3_$__cuda_sm20_rcp_rn_f32_slowpath) ;  /* 0x0000003000c47944 */ /* 0x000fea0003c00000 */
[----:B------:R-:W-:Y:S01]  /*75c0*/  MOV R0, R32 ;  /* 0x0000002000007202 */ /* 0x000fe20000000f00 */
[----:B------:R-:W-:Y:S05]  /*75d0*/  BRA `(.L_x_105) ;  /* 0x0000000000107947 */ /* 0x000fea0003800000 */
.L_x_104:
[----:B------:R-:W1:Y:S02]  /*75e0*/  MUFU.RCP R0, R3 ;  /* 0x0000000300007308 */ /* 0x000e640000001000 */
[----:B-1----:R-:W-:Y:S04]  /*75f0*/  FFMA R3, R3, R0, -1 ;  /* 0xbf80000003037423 */ /* 0x002fe80000000000 */
[----:B------:R-:W-:Y:S04]  /*7600*/  FADD.FTZ R3, -R3, -RZ ;  /* 0x800000ff03037221 */ /* 0x000fe80000010100 */
[----:B------:R-:W-:Y:S07]  /*7610*/  FFMA R0, R0, R3, R0 ;  /* 0x0000000300007223 */ /* 0x000fee0000000000 */
.L_x_105:
[----:B------:R-:W-:Y:S05]  /*7620*/  BSYNC.RECONVERGENT B1 ;  /* 0x0000000000017941 */ /* 0x000fea0003800200 */
.L_x_103:
[----:B------:R-:W-:Y:S01]  /*7630*/  VIADD R2, R61, 0x1800000 ;  /* 0x018000003d027836 */ /* 0x000fe20000000000 */
[----:B------:R-:W-:Y:S04]  /*7640*/  BSSY.RECONVERGENT B1, `(.L_x_106) ;  /* 0x000000e000017945 */ /* 0x000fe80003800200 */
[----:B------:R-:W-:Y:S04]  /*7650*/  LOP3.LUT R2, R2, 0x7f800000, RZ, 0xc0, !PT ;  /* 0x7f80000002027812 */ /* 0x000fe800078ec0ff */
[----:B------:R-:W-:Y:S11]  /*7660*/  ISETP.GT.U32.AND P0, PT, R2, 0x1ffffff, PT ;  /* 0x01ffffff0200780c */ /* 0x000ff60003f04070 */
[----:B------:R-:W-:Y:S02]  /*7670*/  @!UPT UIADD3 URZ, UPT, UPT, URZ, URZ, URZ ;  /* 0x000000fffffff290 */ /* 0x000fe4000fffe0ff */
[----:B------:R-:W-:Y:S05]  /*7680*/  @P0 BRA `(.L_x_107) ;  /* 0x0000000000140947 */ /* 0x000fea0003800000 */
[----:B------:R-:W-:Y:S02]  /*7690*/  MOV R56, R61 ;  /* 0x0000003d00387202 */ /* 0x000fe40000000f00 */
[----:B------:R-:W-:Y:S02]  /*76a0*/  MOV R55, 0x76c0 ;  /* 0x000076c000377802 */ /* 0x000fe40000000f00 */
[----:B------:R-:W-:Y:S05]  /*76b0*/  CALL.REL.NOINC `($__internal_3_$__cuda_sm20_rcp_rn_f32_slowpath) ;  /* 0x0000003000847944 */ /* 0x000fea0003c00000 */
[----:B------:R-:W-:Y:S01]  /*76c0*/  MOV R2, R32 ;  /* 0x0000002000027202 */ /* 0x000fe20000000f00 */
[----:B------:R-:W-:Y:S05]  /*76d0*/  BRA `(.L_x_108) ;  /* 0x0000000000107947 */ /* 0x000fea0003800000 */
.L_x_107:
[----:B------:R-:W1:Y:S02]  /*76e0*/  MUFU.RCP R2, R61 ;  /* 0x0000003d00027308 */ /* 0x000e640000001000 */
[----:B-1----:R-:W-:Y:S04]  /*76f0*/  FFMA R3, R61, R2, -1 ;  /* 0xbf8000003d037423 */ /* 0x002fe80000000002 */
[----:B------:R-:W-:Y:S04]  /*7700*/  FADD.FTZ R3, -R3, -RZ ;  /* 0x800000ff03037221 */ /* 0x000fe80000010100 */
[----:B------:R-:W-:Y:S07]  /*7710*/  FFMA R2, R2, R3, R2 ;  /* 0x0000000302027223 */ /* 0x000fee0000000002 */
.L_x_108:
[----:B------:R-:W-:Y:S05]  /*7720*/  BSYNC.RECONVERGENT B1 ;  /* 0x0000000000017941 */ /* 0x000fea0003800200 */
.L_x_106:
        /* <DEDUP_REMOVED lines=11> */
.L_x_110:
[----:B------:R-:W1:Y:S02]  /*77e0*/  MUFU.RCP R3, R4 ;  /* 0x0000000400037308 */ /* 0x000e640000001000 */
[----:B-1----:R-:W-:Y:S04]  /*77f0*/  FFMA R4, R4, R3, -1 ;  /* 0xbf80000004047423 */ /* 0x002fe80000000003 */
[----:B------:R-:W-:Y:S04]  /*7800*/  FADD.FTZ R4, -R4, -RZ ;  /* 0x800000ff04047221 */ /* 0x000fe80000010100 */
[----:B------:R-:W-:Y:S07]  /*7810*/  FFMA R3, R3, R4, R3 ;  /* 0x0000000403037223 */ /* 0x000fee0000000003 */
.L_x_111:
[----:B------:R-:W-:Y:S05]  /*7820*/  BSYNC.RECONVERGENT B1 ;  /* 0x0000000000017941 */ /* 0x000fea0003800200 */
.L_x_109:
        /* <DEDUP_REMOVED lines=11> */
.L_x_113:
[----:B------:R-:W1:Y:S02]  /*78e0*/  MUFU.RCP R4, R5 ;  /* 0x0000000500047308 */ /* 0x000e640000001000 */
[----:B-1----:R-:W-:Y:S04]  /*78f0*/  FFMA R5, R5, R4, -1 ;  /* 0xbf80000005057423 */ /* 0x002fe80000000004 */
[----:B------:R-:W-:Y:S04]  /*7900*/  FADD.FTZ R5, -R5, -RZ ;  /* 0x800000ff05057221 */ /* 0x000fe80000010100 */
[----:B------:R-:W-:Y:S07]  /*7910*/  FFMA R4, R4, R5, R4 ;  /* 0x0000000504047223 */ /* 0x000fee0000000004 */
.L_x_114:
[----:B------:R-:W-:Y:S05]  /*7920*/  BSYNC.RECONVERGENT B1 ;  /* 0x0000000000017941 */ /* 0x000fea0003800200 */
.L_x_112:
        /* <DEDUP_REMOVED lines=11> */
.L_x_116:
[----:B------:R-:W1:Y:S02]  /*79e0*/  MUFU.RCP R5, R6 ;  /* 0x0000000600057308 */ /* 0x000e640000001000 */
[----:B-1----:R-:W-:Y:S04]  /*79f0*/  FFMA R6, R6, R5, -1 ;  /* 0xbf80000006067423 */ /* 0x002fe80000000005 */
[----:B------:R-:W-:Y:S04]  /*7a00*/  FADD.FTZ R6, -R6, -RZ ;  /* 0x800000ff06067221 */ /* 0x000fe80000010100 */
[----:B------:R-:W-:Y:S07]  /*7a10*/  FFMA R5, R5, R6, R5 ;  /* 0x0000000605057223 */ /* 0x000fee0000000005 */
.L_x_117:
[----:B------:R-:W-:Y:S05]  /*7a20*/  BSYNC.RECONVERGENT B1 ;  /* 0x0000000000017941 */ /* 0x000fea0003800200 */
.L_x_115:
        /* <DEDUP_REMOVED lines=11> */
.L_x_119:
[----:B------:R-:W1:Y:S02]  /*7ae0*/  MUFU.RCP R6, R48 ;  /* 0x0000003000067308 */ /* 0x000e640000001000 */
[----:B-1----:R-:W-:Y:S04]  /*7af0*/  FFMA R7, R48, R6, -1 ;  /* 0xbf80000030077423 */ /* 0x002fe80000000006 */
[----:B------:R-:W-:Y:S04]  /*7b00*/  FADD.FTZ R7, -R7, -RZ ;  /* 0x800000ff07077221 */ /* 0x000fe80000010100 */
[----:B------:R-:W-:Y:S07]  /*7b10*/  FFMA R6, R6, R7, R6 ;  /* 0x0000000706067223 */ /* 0x000fee0000000006 */
.L_x_120:
[----:B------:R-:W-:Y:S05]  /*7b20*/  BSYNC.RECONVERGENT B1 ;  /* 0x0000000000017941 */ /* 0x000fea0003800200 */
.L_x_118:
        /* <DEDUP_REMOVED lines=11> */
.L_x_122:
[----:B------:R-:W1:Y:S02]  /*7be0*/  MUFU.RCP R7, R30 ;  /* 0x0000001e00077308 */ /* 0x000e640000001000 */
[----:B-1----:R-:W-:Y:S04]  /*7bf0*/  FFMA R8, R30, R7, -1 ;  /* 0xbf8000001e087423 */ /* 0x002fe80000000007 */
[----:B------:R-:W-:Y:S04]  /*7c00*/  FADD.FTZ R8, -R8, -RZ ;  /* 0x800000ff08087221 */ /* 0x000fe80000010100 */
[----:B------:R-:W-:Y:S07]  /*7c10*/  FFMA R7, R7, R8, R7 ;  /* 0x0000000807077223 */ /* 0x000fee0000000007 */
.L_x_123:
[----:B------:R-:W-:Y:S05]  /*7c20*/  BSYNC.RECONVERGENT B1 ;  /* 0x0000000000017941 */ /* 0x000fea0003800200 */
.L_x_121:
        /* <DEDUP_REMOVED lines=11> */
.L_x_125:
[----:B------:R-:W1:Y:S02]  /*7ce0*/  MUFU.RCP R8, R29 ;  /* 0x0000001d00087308 */ /* 0x000e640000001000 */
[----:B-1----:R-:W-:Y:S04]  /*7cf0*/  FFMA R9, R29, R8, -1 ;  /* 0xbf8000001d097423 */ /* 0x002fe80000000008 */
[----:B------:R-:W-:Y:S04]  /*7d00*/  FADD.FTZ R9, -R9, -RZ ;  /* 0x800000ff09097221 */ /* 0x000fe80000010100 */
[----:B------:R-:W-:Y:S07]  /*7d10*/  FFMA R8, R8, R9, R8 ;  /* 0x0000000908087223 */ /* 0x000fee0000000008 */
.L_x_126:
[----:B------:R-:W-:Y:S05]  /*7d20*/  BSYNC.RECONVERGENT B1 ;  /* 0x0000000000017941 */ /* 0x000fea0003800200 */
.L_x_124:
        /* <DEDUP_REMOVED lines=11> */
.L_x_128:
[----:B------:R-:W1:Y:S02]  /*7de0*/  MUFU.RCP R9, R47 ;  /* 0x0000002f00097308 */ /* 0x000e640000001000 */
[----:B-1----:R-:W-:Y:S04]  /*7df0*/  FFMA R10, R47, R9, -1 ;  /* 0xbf8000002f0a7423 */ /* 0x002fe80000000009 */
[----:B------:R-:W-:Y:S04]  /*7e00*/  FADD.FTZ R10, -R10, -RZ ;  /* 0x800000ff0a0a7221 */ /* 0x000fe80000010100 */
[----:B------:R-:W-:Y:S07]  /*7e10*/  FFMA R9, R9, R10, R9 ;  /* 0x0000000a09097223 */ /* 0x000fee0000000009 */
.L_x_129:
[----:B------:R-:W-:Y:S05]  /*7e20*/  BSYNC.RECONVERGENT B1 ;  /* 0x0000000000017941 */ /* 0x000fea0003800200 */
.L_x_127:
        /* <DEDUP_REMOVED lines=11> */
.L_x_131:
[----:B------:R-:W1:Y:S02]  /*7ee0*/  MUFU.RCP R10, R46 ;  /* 0x0000002e000a7308 */ /* 0x000e640000001000 */
[----:B-1----:R-:W-:Y:S04]  /*7ef0*/  FFMA R11, R46, R10, -1 ;  /* 0xbf8000002e0b7423 */ /* 0x002fe8000000000a */
[----:B------:R-:W-:Y:S04]  /*7f00*/  FADD.FTZ R11, -R11, -RZ ;  /* 0x800000ff0b0b7221 */ /* 0x000fe80000010100 */
[----:B------:R-:W-:Y:S07]  /*7f10*/  FFMA R10, R10, R11, R10 ;  /* 0x0000000b0a0a7223 */ /* 0x000fee000000000a */
.L_x_132:
[----:B------:R-:W-:Y:S05]  /*7f20*/  BSYNC.RECONVERGENT B1 ;  /* 0x0000000000017941 */ /* 0x000fea0003800200 */
.L_x_130:
        /* <DEDUP_REMOVED lines=11> */
.L_x_134:
[----:B------:R-:W1:Y:S02]  /*7fe0*/  MUFU.RCP R11, R45 ;  /* 0x0000002d000b7308 */ /* 0x000e640000001000 */
[----:B-1----:R-:W-:Y:S04]  /*7ff0*/  FFMA R12, R45, R11, -1 ;  /* 0xbf8000002d0c7423 */ /* 0x002fe8000000000b */
[----:B------:R-:W-:Y:S04]  /*8000*/  FADD.FTZ R12, -R12, -RZ ;  /* 0x800000ff0c0c7221 */ /* 0x000fe80000010100 */
[----:B------:R-:W-:Y:S07]  /*8010*/  FFMA R11, R11, R12, R11 ;  /* 0x0000000c0b0b7223 */ /* 0x000fee000000000b */
.L_x_135:
[----:B------:R-:W-:Y:S05]  /*8020*/  BSYNC.RECONVERGENT B1 ;  /* 0x0000000000017941 */ /* 0x000fea0003800200 */
.L_x_133:
        /* <DEDUP_REMOVED lines=11> */
.L_x_137:
[----:B------:R-:W1:Y:S02]  /*80e0*/  MUFU.RCP R12, R44 ;  /* 0x0000002c000c7308 */ /* 0x000e640000001000 */
[----:B-1----:R-:W-:Y:S04]  /*80f0*/  FFMA R13, R44, R12, -1 ;  /* 0xbf8000002c0d7423 */ /* 0x002fe8000000000c */
[----:B------:R-:W-:Y:S04]  /*8100*/  FADD.FTZ R13, -R13, -RZ ;  /* 0x800000ff0d0d7221 */ /* 0x000fe80000010100 */
[----:B------:R-:W-:Y:S07]  /*8110*/  FFMA R12, R12, R13, R12 ;  /* 0x0000000d0c0c7223 */ /* 0x000fee000000000c */
.L_x_138:
[----:B------:R-:W-:Y:S05]  /*8120*/  BSYNC.RECONVERGENT B1 ;  /* 0x0000000000017941 */ /* 0x000fea0003800200 */
.L_x_136:
        /* <DEDUP_REMOVED lines=11> */
.L_x_140:
[----:B------:R-:W1:Y:S02]  /*81e0*/  MUFU.RCP R13, R26 ;  /* 0x0000001a000d7308 */ /* 0x000e640000001000 */
[----:B-1----:R-:W-:Y:S04]  /*81f0*/  FFMA R14, R26, R13, -1 ;  /* 0xbf8000001a0e7423 */ /* 0x002fe8000000000d */
[----:B------:R-:W-:Y:S04]  /*8200*/  FADD.FTZ R14, -R14, -RZ ;  /* 0x800000ff0e0e7221 */ /* 0x000fe80000010100 */
[----:B------:R-:W-:Y:S07]  /*8210*/  FFMA R13, R13, R14, R13 ;  /* 0x0000000e0d0d7223 */ /* 0x000fee000000000d */
.L_x_141:
[----:B------:R-:W-:Y:S05]  /*8220*/  BSYNC.RECONVERGENT B1 ;  /* 0x0000000000017941 */ /* 0x000fea0003800200 */
.L_x_139:
        /* <DEDUP_REMOVED lines=11> */
.L_x_143:
[----:B------:R-:W1:Y:S02]  /*82e0*/  MUFU.RCP R14, R17 ;  /* 0x00000011000e7308 */ /* 0x000e640000001000 */
[----:B-1----:R-:W-:Y:S04]  /*82f0*/  FFMA R15, R17, R14, -1 ;  /* 0xbf800000110f7423 */ /* 0x002fe8000000000e */
[----:B------:R-:W-:Y:S04]  /*8300*/  FADD.FTZ R15, -R15, -RZ ;  /* 0x800000ff0f0f7221 */ /* 0x000fe80000010100 */
[----:B------:R-:W-:Y:S07]  /*8310*/  FFMA R14, R14, R15, R14 ;  /* 0x0000000f0e0e7223 */ /* 0x000fee000000000e */
.L_x_144:
[----:B------:R-:W-:Y:S05]  /*8320*/  BSYNC.RECONVERGENT B1 ;  /* 0x0000000000017941 */ /* 0x000fea0003800200 */
.L_x_142:
        /* <DEDUP_REMOVED lines=11> */
.L_x_146:
[----:B------:R-:W1:Y:S02]  /*83e0*/  MUFU.RCP R15, R51 ;  /* 0x00000033000f7308 */ /* 0x000e640000001000 */
[----:B-1----:R-:W-:Y:S04]  /*83f0*/  FFMA R16, R51, R15, -1 ;  /* 0xbf80000033107423 */ /* 0x002fe8000000000f */
[----:B------:R-:W-:Y:S04]  /*8400*/  FADD.FTZ R16, -R16, -RZ ;  /* 0x800000ff10107221 */ /* 0x000fe80000010100 */
[----:B------:R-:W-:Y:S07]  /*8410*/  FFMA R15, R15, R16, R15 ;  /* 0x000000100f0f7223 */ /* 0x000fee000000000f */
.L_x_147:
[----:B------:R-:W-:Y:S05]  /*8420*/  BSYNC.RECONVERGENT B1 ;  /* 0x0000000000017941 */ /* 0x000fea0003800200 */
.L_x_145:
        /* <DEDUP_REMOVED lines=11> */
.L_x_149:
[----:B------:R-:W1:Y:S02]  /*84e0*/  MUFU.RCP R16, R43 ;  /* 0x0000002b00107308 */ /* 0x000e640000001000 */
[----:B-1----:R-:W-:Y:S04]  /*84f0*/  FFMA R17, R43, R16, -1 ;  /* 0xbf8000002b117423 */ /* 0x002fe80000000010 */
[----:B------:R-:W-:Y:S04]  /*8500*/  FADD.FTZ R17, -R17, -RZ ;  /* 0x800000ff11117221 */ /* 0x000fe80000010100 */
[----:B------:R-:W-:Y:S07]  /*8510*/  FFMA R16, R16, R17, R16 ;  /* 0x0000001110107223 */ /* 0x000fee0000000010 */
.L_x_150:
[----:B------:R-:W-:Y:S05]  /*8520*/  BSYNC.RECONVERGENT B1 ;  /* 0x0000000000017941 */ /* 0x000fea0003800200 */
.L_x_148:
        /* <DEDUP_REMOVED lines=11> */
.L_x_152:
[----:B------:R-:W1:Y:S02]  /*85e0*/  MUFU.RCP R17, R18 ;  /* 0x0000001200117308 */ /* 0x000e640000001000 */
[----:B-1----:R-:W-:Y:S04]  /*85f0*/  FFMA R18, R18, R17, -1 ;  /* 0xbf80000012127423 */ /* 0x002fe80000000011 */
[----:B------:R-:W-:Y:S04]  /*8600*/  FADD.FTZ R18, -R18, -RZ ;  /* 0x800000ff12127221 */ /* 0x000fe80000010100 */
[----:B------:R-:W-:Y:S07]  /*8610*/  FFMA R17, R17, R18, R17 ;  /* 0x0000001211117223 */ /* 0x000fee0000000011 */
.L_x_153:
[----:B------:R-:W-:Y:S05]  /*8620*/  BSYNC.RECONVERGENT B1 ;  /* 0x0000000000017941 */ /* 0x000fea0003800200 */
.L_x_151:
        /* <DEDUP_REMOVED lines=11> */
.L_x_155:
[----:B------:R-:W1:Y:S02]  /*86e0*/  MUFU.RCP R18, R19 ;  /* 0x0000001300127308 */ /* 0x000e640000001000 */
[----:B-1----:R-:W-:Y:S04]  /*86f0*/  FFMA R19, R19, R18, -1 ;  /* 0xbf80000013137423 */ /* 0x002fe80000000012 */
[----:B------:R-:W-:Y:S04]  /*8700*/  FADD.FTZ R19, -R19, -RZ ;  /* 0x800000ff13137221 */ /* 0x000fe80000010100 */
[----:B------:R-:W-:Y:S07]  /*8710*/  FFMA R18, R18, R19, R18 ;  /* 0x0000001312127223 */ /* 0x000fee0000000012 */
.L_x_156:
[----:B------:R-:W-:Y:S05]  /*8720*/  BSYNC.RECONVERGENT B1 ;  /* 0x0000000000017941 */ /* 0x000fea0003800200 */
.L_x_154:
        /* <DEDUP_REMOVED lines=11> */
.L_x_158:
[----:B------:R-:W1:Y:S02]  /*87e0*/  MUFU.RCP R19, R20 ;  /* 0x0000001400137308 */ /* 0x000e640000001000 */
[----:B-1----:R-:W-:Y:S04]  /*87f0*/  FFMA R20, R20, R19, -1 ;  /* 0xbf80000014147423 */ /* 0x002fe80000000013 */
[----:B------:R-:W-:Y:S04]  /*8800*/  FADD.FTZ R20, -R20, -RZ ;  /* 0x800000ff14147221 */ /* 0x000fe80000010100 */
[----:B------:R-:W-:Y:S07]  /*8810*/  FFMA R19, R19, R20, R19 ;  /* 0x0000001413137223 */ /* 0x000fee0000000013 */
.L_x_159:
[----:B------:R-:W-:Y:S05]  /*8820*/  BSYNC.RECONVERGENT B1 ;  /* 0x0000000000017941 */ /* 0x000fea0003800200 */
.L_x_157:
        /* <DEDUP_REMOVED lines=11> */
.L_x_161:
[----:B------:R-:W1:Y:S02]  /*88e0*/  MUFU.RCP R20, R42 ;  /* 0x0000002a00147308 */ /* 0x000e640000001000 */
[----:B-1----:R-:W-:Y:S04]  /*88f0*/  FFMA R21, R42, R20, -1 ;  /* 0xbf8000002a157423 */ /* 0x002fe80000000014 */
[----:B------:R-:W-:Y:S04]  /*8900*/  FADD.FTZ R21, -R21, -RZ ;  /* 0x800000ff15157221 */ /* 0x000fe80000010100 */
[----:B------:R-:W-:Y:S07]  /*8910*/  FFMA R20, R20, R21, R20 ;  /* 0x0000001514147223 */ /* 0x000fee0000000014 */
.L_x_162:
[----:B------:R-:W-:Y:S05]  /*8920*/  BSYNC.RECONVERGENT B1 ;  /* 0x0000000000017941 */ /* 0x000fea0003800200 */
.L_x_160:
        /* <DEDUP_REMOVED lines=11> */
.L_x_164:
[----:B------:R-:W1:Y:S02]  /*89e0*/  MUFU.RCP R21, R25 ;  /* 0x0000001900157308 */ /* 0x000e640000001000 */
[----:B-1----:R-:W-:Y:S04]  /*89f0*/  FFMA R22, R25, R21, -1 ;  /* 0xbf80000019167423 */ /* 0x002fe80000000015 */
[----:B------:R-:W-:Y:S04]  /*8a00*/  FADD.FTZ R22, -R22, -RZ ;  /* 0x800000ff16167221 */ /* 0x000fe80000010100 */
[----:B------:R-:W-:Y:S07]  /*8a10*/  FFMA R21, R21, R22, R21 ;  /* 0x0000001615157223 */ /* 0x000fee0000000015 */
.L_x_165:
[----:B------:R-:W-:Y:S05]  /*8a20*/  BSYNC.RECONVERGENT B1 ;  /* 0x0000000000017941 */ /* 0x000fea0003800200 */
.L_x_163:
        /* <DEDUP_REMOVED lines=11> */
.L_x_167:
[----:B------:R-:W1:Y:S02]  /*8ae0*/  MUFU.RCP R22, R23 ;  /* 0x0000001700167308 */ /* 0x000e640000001000 */
[----:B-1----:R-:W-:Y:S04]  /*8af0*/  FFMA R23, R23, R22, -1 ;  /* 0xbf80000017177423 */ /* 0x002fe80000000016 */
[----:B------:R-:W-:Y:S04]  /*8b00*/  FADD.FTZ R23, -R23, -RZ ;  /* 0x800000ff17177221 */ /* 0x000fe80000010100 */
[----:B------:R-:W-:Y:S07]  /*8b10*/  FFMA R22, R22, R23, R22 ;  /* 0x0000001716167223 */ /* 0x000fee0000000016 */
.L_x_168:
[----:B------:R-:W-:Y:S05]  /*8b20*/  BSYNC.RECONVERGENT B1 ;  /* 0x0000000000017941 */ /* 0x000fea0003800200 */
.L_x_166:
        /* <DEDUP_REMOVED lines=11> */
.L_x_170:
[----:B------:R-:W1:Y:S02]  /*8be0*/  MUFU.RCP R23, R24 ;  /* 0x0000001800177308 */ /* 0x000e640000001000 */
[----:B-1----:R-:W-:Y:S04]  /*8bf0*/  FFMA R24, R24, R23, -1 ;  /* 0xbf80000018187423 */ /* 0x002fe80000000017 */
[----:B------:R-:W-:Y:S04]  /*8c00*/  FADD.FTZ R24, -R24, -RZ ;  /* 0x800000ff18187221 */ /* 0x000fe80000010100 */
[----:B------:R-:W-:Y:S07]  /*8c10*/  FFMA R23, R23, R24, R23 ;  /* 0x0000001817177223 */ /* 0x000fee0000000017 */
.L_x_171:
[----:B------:R-:W-:Y:S05]  /*8c20*/  BSYNC.RECONVERGENT B1 ;  /* 0x0000000000017941 */ /* 0x000fea0003800200 */
.L_x_169:
        /* <DEDUP_REMOVED lines=11> */
.L_x_173:
[----:B------:R-:W1:Y:S02]  /*8ce0*/  MUFU.RCP R24, R50 ;  /* 0x0000003200187308 */ /* 0x000e640000001000 */
[----:B-1----:R-:W-:Y:S04]  /*8cf0*/  FFMA R25, R50, R24, -1 ;  /* 0xbf80000032197423 */ /* 0x002fe80000000018 */
[----:B------:R-:W-:Y:S04]  /*8d00*/  FADD.FTZ R25, -R25, -RZ ;  /* 0x800000ff19197221 */ /* 0x000fe80000010100 */
[----:B------:R-:W-:Y:S07]  /*8d10*/  FFMA R24, R24, R25, R24 ;  /* 0x0000001918187223 */ /* 0x000fee0000000018 */
.L_x_174:
[----:B------:R-:W-:Y:S05]  /*8d20*/  BSYNC.RECONVERGENT B1 ;  /* 0x0000000000017941 */ /* 0x000fea0003800200 */
.L_x_172:
        /* <DEDUP_REMOVED lines=11> */
.L_x_176:
[----:B------:R-:W1:Y:S02]  /*8de0*/  MUFU.RCP R25, R35 ;  /* 0x0000002300197308 */ /* 0x000e640000001000 */
[----:B-1----:R-:W-:Y:S04]  /*8df0*/  FFMA R26, R35, R25, -1 ;  /* 0xbf800000231a7423 */ /* 0x002fe80000000019 */
[----:B------:R-:W-:Y:S04]  /*8e00*/  FADD.FTZ R26, -R26, -RZ ;  /* 0x800000ff1a1a7221 */ /* 0x000fe80000010100 */
[----:B------:R-:W-:Y:S07]  /*8e10*/  FFMA R25, R25, R26, R25 ;  /* 0x0000001a19197223 */ /* 0x000fee0000000019 */
.L_x_177:
[----:B------:R-:W-:Y:S05]  /*8e20*/  BSYNC.RECONVERGENT B1 ;  /* 0x0000000000017941 */ /* 0x000fea0003800200 */
.L_x_175:
        /* <DEDUP_REMOVED lines=11> */
.L_x_179:
[----:B------:R-:W1:Y:S02]  /*8ee0*/  MUFU.RCP R26, R27 ;  /* 0x0000001b001a7308 */ /* 0x000e640000001000 */
[----:B-1----:R-:W-:Y:S04]  /*8ef0*/  FFMA R27, R27, R26, -1 ;  /* 0xbf8000001b1b7423 */ /* 0x002fe8000000001a */
[----:B------:R-:W-:Y:S04]  /*8f00*/  FADD.FTZ R27, -R27, -RZ ;  /* 0x800000ff1b1b7221 */ /* 0x000fe80000010100 */
[----:B------:R-:W-:Y:S07]  /*8f10*/  FFMA R26, R26, R27, R26 ;  /* 0x0000001b1a1a7223 */ /* 0x000fee000000001a */
.L_x_180:
[----:B------:R-:W-:Y:S05]  /*8f20*/  BSYNC.RECONVERGENT B1 ;  /* 0x0000000000017941 */ /* 0x000fea0003800200 */
.L_x_178:
        /* <DEDUP_REMOVED lines=11> */
.L_x_182:
[----:B------:R-:W1:Y:S02]  /*8fe0*/  MUFU.RCP R27, R28 ;  /* 0x0000001c001b7308 */ /* 0x000e640000001000 */
[----:B-1----:R-:W-:Y:S04]  /*8ff0*/  FFMA R28, R28, R27, -1 ;  /* 0xbf8000001c1c7423 */ /* 0x002fe8000000001b */
[----:B------:R-:W-:Y:S04]  /*9000*/  FADD.FTZ R28, -R28, -RZ ;  /* 0x800000ff1c1c7221 */ /* 0x000fe80000010100 */
[----:B------:R-:W-:Y:S07]  /*9010*/  FFMA R27, R27, R28, R27 ;  /* 0x0000001c1b1b7223 */ /* 0x000fee000000001b */
.L_x_183:
[----:B------:R-:W-:Y:S05]  /*9020*/  BSYNC.RECONVERGENT B1 ;  /* 0x0000000000017941 */ /* 0x000fea0003800200 */
.L_x_181:
        /* <DEDUP_REMOVED lines=11> */
.L_x_185:
[----:B------:R-:W1:Y:S02]  /*90e0*/  MUFU.RCP R28, R52 ;  /* 0x00000034001c7308 */ /* 0x000e640000001000 */
[----:B-1----:R-:W-:Y:S04]  /*90f0*/  FFMA R29, R52, R28, -1 ;  /* 0xbf800000341d7423 */ /* 0x002fe8000000001c */
[----:B------:R-:W-:Y:S04]  /*9100*/  FADD.FTZ R29, -R29, -RZ ;  /* 0x800000ff1d1d7221 */ /* 0x000fe80000010100 */
[----:B------:R-:W-:Y:S07]  /*9110*/  FFMA R28, R28, R29, R28 ;  /* 0x0000001d1c1c7223 */ /* 0x000fee000000001c */
.L_x_186:
[----:B------:R-:W-:Y:S05]  /*9120*/  BSYNC.RECONVERGENT B1 ;  /* 0x0000000000017941 */ /* 0x000fea0003800200 */
.L_x_184:
        /* <DEDUP_REMOVED lines=11> */
.L_x_188:
[----:B------:R-:W1:Y:S02]  /*91e0*/  MUFU.RCP R29, R49 ;  /* 0x00000031001d7308 */ /* 0x000e640000001000 */
[----:B-1----:R-:W-:Y:S04]  /*91f0*/  FFMA R30, R49, R29, -1 ;  /* 0xbf800000311e7423 */ /* 0x002fe8000000001d */
[----:B------:R-:W-:Y:S04]  /*9200*/  FADD.FTZ R30, -R30, -RZ ;  /* 0x800000ff1e1e7221 */ /* 0x000fe80000010100 */
[----:B------:R-:W-:Y:S07]  /*9210*/  FFMA R29, R29, R30, R29 ;  /* 0x0000001e1d1d7223 */ /* 0x000fee000000001d */
.L_x_189:
[----:B------:R-:W-:Y:S05]  /*9220*/  BSYNC.RECONVERGENT B1 ;  /* 0x0000000000017941 */ /* 0x000fea0003800200 */
.L_x_187:
        /* <DEDUP_REMOVED lines=11> */
.L_x_191:
[----:B------:R-:W1:Y:S02]  /*92e0*/  MUFU.RCP R30, R31 ;  /* 0x0000001f001e7308 */ /* 0x000e640000001000 */
[----:B-1----:R-:W-:Y:S04]  /*92f0*/  FFMA R31, R31, R30, -1 ;  /* 0xbf8000001f1f7423 */ /* 0x002fe8000000001e */
[----:B------:R-:W-:Y:S04]  /*9300*/  FADD.FTZ R31, -R31, -RZ ;  /* 0x800000ff1f1f7221 */ /* 0x000fe80000010100 */
[----:B------:R-:W-:Y:S07]  /*9310*/  FFMA R30, R30, R31, R30 ;  /* 0x0000001f1e1e7223 */ /* 0x000fee000000001e */
.L_x_192:
[----:B------:R-:W-:Y:S05]  /*9320*/  BSYNC.RECONVERGENT B1 ;  /* 0x0000000000017941 */ /* 0x000fea0003800200 */
.L_x_190:
        /* <DEDUP_REMOVED lines=11> */
.L_x_194:
[----:B------:R-:W1:Y:S02]  /*93e0*/  MUFU.RCP R31, R34 ;  /* 0x00000022001f7308 */ /* 0x000e640000001000 */
[----:B-1----:R-:W-:Y:S04]  /*93f0*/  FFMA R34, R34, R31, -1 ;  /* 0xbf80000022227423 */ /* 0x002fe8000000001f */
[----:B------:R-:W-:Y:S04]  /*9400*/  FADD.FTZ R34, -R34, -RZ ;  /* 0x800000ff22227221 */ /* 0x000fe80000010100 */
[----:B------:R-:W-:Y:S07]  /*9410*/  FFMA R31, R31, R34, R31 ;  /* 0x000000221f1f7223 */ /* 0x000fee000000001f */
.L_x_195:
[----:B------:R-:W-:Y:S05]  /*9420*/  BSYNC.RECONVERGENT B1 ;  /* 0x0000000000017941 */ /* 0x000fea0003800200 */
.L_x_193:
        /* <DEDUP_REMOVED lines=9> */
[----:B------:R-:W-:Y:S05]  /*94c0*/  BRA `(.L_x_198) ;  /* 0x0000000000107947 */ /* 0x000fea0003800000 */
.L_x_197:
[----:B------:R-:W1:Y:S02]  /*94d0*/  MUFU.RCP R32, R33 ;  /* 0x0000002100207308 */ /* 0x000e640000001000 */
[----:B-1----:R-:W-:Y:S04]  /*94e0*/  FFMA R33, R33, R32, -1 ;  /* 0xbf80000021217423 */ /* 0x002fe80000000020 */
[----:B------:R-:W-:Y:S04]  /*94f0*/  FADD.FTZ R33, -R33, -RZ ;  /* 0x800000ff21217221 */ /* 0x000fe80000010100 */
[----:B------:R-:W-:Y:S07]  /*9500*/  FFMA R32, R32, R33, R32 ;  /* 0x0000002120207223 */ /* 0x000fee0000000020 */
.L_x_198:
[----:B------:R-:W-:Y:S05]  /*9510*/  BSYNC.RECONVERGENT B1 ;  /* 0x0000000000017941 */ /* 0x000fea0003800200 */
.L_x_196:
[----:B------:R-:W-:Y:S01]  /*9520*/  F2FP.BF16.F32.PACK_AB R44, R2, R0 ;  /* 0x00000000022c723e */ /* 0x000fe200000010ff */
[----:B------:R-:W-:Y:S01]  /*9530*/  USHF.L.U32 UR8, UR40, 0xd, URZ ;  /* 0x0000000d28087899 */ /* 0x000fe200080006ff */
[----:B------:R-:W-:Y:S01]  /*9540*/  F2FP.BF16.F32.PACK_AB R45, R4, R3 ;  /* 0x00000003042d723e */ /* 0x000fe200000010ff */
[----:B------:R-:W-:Y:S05]  /*9550*/  WARPSYNC.ALL ;  /* 0x0000000000007948 */ /* 0x000fea0003800000 */
[----:B------:R-:W-:Y:S01]  /*9560*/  F2FP.BF16.F32.PACK_AB R46, R6, R5 ;  /* 0x00000005062e723e */ /* 0x000fe200000010ff */
[----:B------:R-:W-:Y:S01]  /*9570*/  VIADD R0, R120, UR8 ;  /* 0x0000000878007c36 */ /* 0x000fe20008000000 */
[----:B------:R-:W-:Y:S01]  /*9580*/  F2FP.BF16.F32.PACK_AB R47, R8, R7 ;  /* 0x00000007082f723e */ /* 0x000fe200000010ff */
[----:B------:R-:W-:Y:S01]  /*9590*/  BSSY.RECONVERGENT B0, `(.L_x_199) ;  /* 0x000002c000007945 */ /* 0x000fe20003800200 */
[----:B------:R-:W-:Y:S01]  /*95a0*/  F2FP.BF16.F32.PACK_AB R4, R10, R9 ;  /* 0x000000090a04723e */ /* 0x000fe200000010ff */
[--C-:B------:R-:W-:Y:S01]  /*95b0*/  IMAD R2, R122, -0x10, R0.reuse ;  /* 0xfffffff07a027824 */ /* 0x100fe200078e0200 */
[----:B------:R-:W-:Y:S01]  /*95c0*/  F2FP.BF16.F32.PACK_AB R5, R12, R11 ;  /* 0x0000000b0c05723e */ /* 0x000fe200000010ff */
[----:B------:R1:W-:Y:S01]  /*95d0*/  STS.128 [R120+UR8], R44 ;  /* 0x0000002c78007988 */ /* 0x0003e20008000c08 */
[----:B------:R-:W-:Y:S01]  /*95e0*/  F2FP.BF16.F32.PACK_AB R6, R14, R13 ;  /* 0x0000000d0e06723e */ /* 0x000fe200000010ff */
[----:B------:R-:W-:Y:S01]  /*95f0*/  IMAD R0, R121, -0x10, R0 ;  /* 0xfffffff079007824 */ /* 0x000fe200078e0200 */
[----:B------:R-:W-:Y:S01]  /*9600*/  F2FP.BF16.F32.PACK_AB R7, R16, R15 ;  /* 0x0000000f1007723e */ /* 0x000fe200000010ff */
[----:B------:R-:W-:Y:S01]  /*9610*/  IMAD R3, R119, 0x10, R2 ;  /* 0x0000001077037824 */ /* 0x000fe200078e0202 */
[----:B------:R-:W-:Y:S02]  /*9620*/  F2FP.BF16.F32.PACK_AB R8, R18, R17 ;  /* 0x000000111208723e */ /* 0x000fe400000010ff */
[----:B------:R-:W-:Y:S01]  /*9630*/  F2FP.BF16.F32.PACK_AB R9, R20, R19 ;  /* 0x000000131409723e */ /* 0x000fe200000010ff */
[----:B------:R1:W-:Y:S01]  /*9640*/  STS.128 [R2+0x10], R4 ;  /* 0x0000100402007388 */ /* 0x0003e20000000c00 */
[----:B------:R-:W-:Y:S02]  /*9650*/  F2FP.BF16.F32.PACK_AB R10, R22, R21 ;  /* 0x00000015160a723e */ /* 0x000fe400000010ff */
[----:B------:R-:W-:Y:S02]  /*9660*/  F2FP.BF16.F32.PACK_AB R11, R24, R23 ;  /* 0x00000017180b723e */ /* 0x000fe400000010ff */
[----:B------:R-:W-:Y:S02]  /*9670*/  F2FP.BF16.F32.PACK_AB R12, R26, R25 ;  /* 0x000000191a0c723e */ /* 0x000fe400000010ff */
[----:B------:R-:W-:Y:S01]  /*9680*/  F2FP.BF16.F32.PACK_AB R13, R28, R27 ;  /* 0x0000001b1c0d723e */ /* 0x000fe200000010ff */
[----:B------:R1:W-:Y:S01]  /*9690*/  STS.128 [R0+0x20], R8 ;  /* 0x0000200800007388 */ /* 0x0003e20000000c00 */
[----:B------:R-:W-:Y:S02]  /*96a0*/  F2FP.BF16.F32.PACK_AB R14, R30, R29 ;  /* 0x0000001d1e0e723e */ /* 0x000fe400000010ff */
[----:B------:R-:W-:Y:S02]  /*96b0*/  F2FP.BF16.F32.PACK_AB R15, R32, R31 ;  /* 0x0000001f200f723e */ /* 0x000fe400000010ff */
[----:B------:R-:W-:Y:S03]  /*96c0*/  ISETP.NE.AND P0, PT, R123, RZ, PT ;  /* 0x000000ff7b00720c */ /* 0x000fe60003f05270 */
[----:B------:R1:W-:Y:S01]  /*96d0*/  STS.128 [R3+0x10], R12 ;  /* 0x0000100c03007388 */ /* 0x0003e20000000c00 */
[----:B------:R-:W-:Y:S01]  /*96e0*/  @!PT LDS RZ, [RZ] ;  /* 0x00000000fffff984 */ /* 0x000fe20000000800 */
[----:B------:R-:W-:Y:S01]  /*96f0*/  @!PT LDS RZ, [RZ] ;  /* 0x00000000fffff984 */ /* 0x000fe20000000800 */
[----:B------:R-:W-:Y:S01]  /*9700*/  @!PT LDS RZ, [RZ] ;  /* 0x00000000fffff984 */ /* 0x000fe20000000800 */
[----:B------:R-:W-:Y:S01]  /*9710*/  @!PT LDS RZ, [RZ] ;  /* 0x00000000fffff984 */ /* 0x000fe20000000800 */
[----:B------:R2:W-:Y:S06]  /*9720*/  MEMBAR.ALL.CTA ;  /* 0x0000000000007992 */ /* 0x0005ec0000008000 */
[----:B--2---:R-:W2:Y:S02]  /*9730*/  FENCE.VIEW.ASYNC.S ;  /* 0x00000000000073c6 */ /* 0x004ea40000000000 */
[----:B--2---:R-:W-:Y:S06]  /*9740*/  BAR.SYNC.DEFER_BLOCKING 0x1, 0x80 ;  /* 0x0042000000007b1d */ /* 0x004fec0000010000 */
[----:B------:R-:W-:Y:S05]  /*9750*/  @P0 BRA `(.L_x_200) ;  /* 0x00000000003c0947 */ /* 0x000fea0003800000 */
[----:B------:R-:W-:Y:S01]  /*9760*/  UIADD3 UR10, UP0, UPT, UR44, 0x680, URZ ;  /* 0x000006802c0a7890 */ /* 0x000fe2000ff1e0ff */
[----:B------:R-:W-:Y:S01]  /*9770*/  R2UR UR4, R101 ;  /* 0x00000000650472ca */ /* 0x000fe200000e0000 */
[----:B------:R-:W-:Y:S01]  /*9780*/  IMAD.IADD R38, R105, 0x1, R38 ;  /* 0x0000000169267824 */ /* 0x000fe200078e0226 */
[----:B------:R-:W-:Y:S01]  /*9790*/  R2UR UR6, R104 ;  /* 0x00000000680672ca */ /* 0x000fe200000e0000 */
[----:B------:R-:W-:Y:S01]  /*97a0*/  UIADD3.X UR11, UPT, UPT, URZ, UR45, URZ, UP0, !UPT ;  /* 0x0000002dff0b7290 */ /* 0x000fe200087fe4ff */
[----:B------:R-:W-:Y:S09]  /*97b0*/  PLOP3.LUT P0, PT, PT, PT, PT, 0x80, 0x8 ;  /* 0x000000000008781c */ /* 0x000ff20003f0f070 */
[----:B------:R-:W-:Y:S11]  /*97c0*/  UIADD3 UR4, UPT, UPT, UR4, 0x200, UR8 ;  /* 0x0000020004047890 */ /* 0x000ff6000fffe008 */
[----:B------:R-:W-:Y:S01]  /*97d0*/  @!UPT UIADD3 URZ, UPT, UPT, URZ, URZ, URZ ;  /* 0x000000fffffff290 */ /* 0x000fe2000fffe0ff */
.L_x_201:
[----:B------:R-:W-:Y:S02]  /*97e0*/  PLOP3.LUT P1, PT, P1, P0, PT, 0xf2, 0x2f ;  /* 0x00000000002f781c */ /* 0x000fe40000f21e72 */
[----:B------:R-:W-:Y:S01]  /*97f0*/  @P0 R2UR P1, UR5, R38 ;  /* 0x00000000260502ca */ /* 0x000fe20000020000 */
[----:B------:R-:W-:Y:S07]  /*9800*/  UMOV UR7, UR36 ;  /* 0x0000002400077c82 */ /* 0x000fee0008000000 */
[----:B------:R-:W-:Y:S05]  /*9810*/  @P0 PLOP3.LUT P0, PT, P1, PT, PT, 0x80, 0x8 ;  /* 0x000000000008081c */ /* 0x000fea0000f0f070 */
[----:B------:R2:W-:Y:S08]  /*9820*/  UTMASTG.3D [UR4], [UR10] ;  /* 0x000000040a0073b5 */ /* 0x0005f00008010000 */
[----:B--2---:R-:W-:Y:S05]  /*9830*/  @P0 BRA.U.ANY `(.L_x_201) ;  /* 0xfffffffd00e80947 */ /* 0x004fea000393ffff */
[----:B------:R0:W-:Y:S02]  /*9840*/  UTMACMDFLUSH ;  /* 0x00000000000079b7 */ /* 0x0001e40000000000 */
.L_x_200:
[----:B------:R-:W-:Y:S05]  /*9850*/  BSYNC.RECONVERGENT B0 ;  /* 0x0000000000007941 */ /* 0x000fea0003800200 */
.L_x_199:
[----:B------:R-:W-:Y:S01]  /*9860*/  UIADD3 UR40, UPT, UPT, UR40, 0x1, URZ ;  /* 0x0000000128287890 */ /* 0x000fe2000fffe0ff */
[----:B------:R-:W-:Y:S01]  /*9870*/  ISETP.NE.AND P0, PT, R123, RZ, PT ;  /* 0x000000ff7b00720c */ /* 0x000fe20003f05270 */
[----:B------:R-:W-:Y:S02]  /*9880*/  BSSY.RECONVERGENT B0, `(.L_x_202) ;  /* 0x0000007000007945 */ /* 0x000fe40003800200 */
[----:B------:R-:W-:Y:S04]  /*9890*/  UISETP.NE.AND UP0, UPT, UR40, 0x3, UPT ;  /* 0x000000032800788c */ /* 0x000fe8000bf05270 */
[----:B------:R-:W-:Y:S02]  /*98a0*/  USEL UR4, URZ, 0x1, UP0 ;  /* 0x00000001ff047887 */ /* 0x000fe40008000000 */
[----:B------:R-:W-:Y:S02]  /*98b0*/  USEL UR40, UR40, URZ, UP0 ;  /* 0x000000ff28287287 */ /* 0x000fe40008000000 */
[----:B------:R-:W-:Y:S02]  /*98c0*/  ULOP3.LUT UR41, UR41, UR4, URZ, 0x3c, !UPT ;  /* 0x0000000429297292 */ /* 0x000fe4000f8e3cff */
[----:B------:R-:W-:Y:S10]  /*98d0*/  @P0 BRA `(.L_x_203) ;  /* 0x0000000000040947 */ /* 0x000ff40003800000 */
[----:B------:R-:W-:Y:S04]  /*98e0*/  DEPBAR.LE SB0, 0x1 ;  /* 0x000080400000791a */ /* 0x000fe80000000000 */
.L_x_203:
[----:B------:R-:W-:Y:S05]  /*98f0*/  BSYNC.RECONVERGENT B0 ;  /* 0x0000000000007941 */ /* 0x000fea0003800200 */
.L_x_202:
[----:B------:R-:W-:Y:S01]  /*9900*/  BAR.SYNC.DEFER_BLOCKING 0x1, 0x80 ;  /* 0x0042000000007b1d */ /* 0x000fe20000010000 */
[----:B------:R-:W-:Y:S01]  /*9910*/  ISETP.NE.AND P3, PT, R130, RZ, PT ;  /* 0x000000ff8200720c */ /* 0x000fe20003f65270 */
[----:B------:R-:W-:Y:S05]  /*9920*/  VIADD R110, R110, 0x1 ;  /* 0x000000016e6e7836 */ /* 0x000fea0000000000 */
[----:B------:R-:W-:Y:S01]  /*9930*/  ISETP.GE.U32.AND P0, PT, R110, 0x2, PT ;  /* 0x000000026e00780c */ /* 0x000fe20003f06070 */
[----:B------:R-:W-:Y:S11]  /*9940*/  BSSY.RECONVERGENT B0, `(.L_x_204) ;  /* 0x000000a000007945 */ /* 0x000ff60003800200 */
[----:B------:R-:W-:Y:S01]  /*9950*/  @!UPT UIADD3 URZ, UPT, UPT, URZ, URZ, URZ ;  /* 0x000000fffffff290 */ /* 0x000fe2000fffe0ff */
[----:B------:R-:W-:Y:S05]  /*9960*/  @!P0 BRA `(.L_x_205) ;  /* 0x00000000001c8947 */ /* 0x000fea0003800000 */
[C---:B-1----:R-:W-:Y:S02]  /*9970*/  @!P3 IMAD R0, R116.reuse, 0x8, R101 ;  /* 0x000000087400b824 */ /* 0x042fe400078e0265 */
[----:B------:R-:W-:Y:S02]  /*9980*/  VIADD R116, R116, 0x1 ;  /* 0x0000000174747836 */ /* 0x000fe40000000000 */
[----:B------:R-:W-:Y:S03]  /*9990*/  @!P3 VIADD R0, R0, 0x98 ;  /* 0x000000980000b836 */ /* 0x000fe60000000000 */
[----:B------:R-:W-:Y:S02]  /*99a0*/  ISETP.NE.AND P0, PT, R116, 0x3, PT ;  /* 0x000000037400780c */ /* 0x000fe40003f05270 */
[----:B------:R-:W-:Y:S02]  /*99b0*/  @!P3 PRMT R0, R102, 0x654, R0 ;  /* 0x000006546600b816 */ /* 0x000fe40000000000 */
[----:B------:R-:W-:Y:S02]  /*99c0*/  SEL R116, R116, RZ, P0 ;  /* 0x000000ff74747207 */ /* 0x000fe40000000000 */
[----:B------:R2:W-:Y:S07]  /*99d0*/  @!P3 SYNCS.ARRIVE.TRANS64.RED.A1T0 RZ, [R0+URZ], RZ ;  /* 0x000000ff00ffb9a7 */ /* 0x0005ee00081004ff */
.L_x_205:
[----:B------:R-:W-:Y:S05]  /*99e0*/  BSYNC.RECONVERGENT B0 ;  /* 0x0000000000007941 */ /* 0x000fea0003800200 */
.L_x_204:
[----:B------:R-:W-:Y:S01]  /*99f0*/  ISETP.NE.AND P0, PT, R128, RZ, PT ;  /* 0x000000ff8000720c */ /* 0x000fe20003f05270 */
[----:B------:R-:W-:Y:S01]  /*9a00*/  IMAD.MOV.U32 R38, RZ, RZ, 0x20 ;  /* 0x00000020ff267424 */ /* 0x000fe200078e00ff */
[----:B------:R-:W-:Y:S02]  /*9a10*/  ISETP.NE.AND P2, PT, R127, RZ, PT ;  /* 0x000000ff7f00720c */ /* 0x000fe40003f45270 */
[----:B------:R-:W-:Y:S02]  /*9a20*/  PLOP3.LUT P1, PT, P3, P0, PT, 0xf8, 0x8f ;  /* 0x00000000008f781c */ /* 0x000fe40001f21f70 */
[----:B------:R-:W-:Y:S11]  /*9a30*/  SEL R111, R111, 0x1, P3 ;  /* 0x000000016f6f7807 */ /* 0x000ff60001800000 */
[----:B------:R-:W3:Y:S01]  /*9a40*/  @!P1 S2R R102, SR_CgaCtaId ;  /* 0x0000000000669919 */ /* 0x000ee20000008800 */
[----:B-12---:R-:W-:Y:S04]  /*9a50*/  @!P1 MOV R0, 0x400 ;  /* 0x0000040000009802 */ /* 0x006fe80000000f00 */
[----:B---3--:R-:W-:Y:S02]  /*9a60*/  @!P1 LEA R101, R102, R0, 0x18 ;  /* 0x0000000066659211 */ /* 0x008fe400078ec0ff */
[----:B------:R-:W-:Y:S03]  /*9a70*/  @!P1 SHF.L.U32 R0, R112, 0x1f, RZ ;  /* 0x0000001f70009819 */ /* 0x000fe600000006ff */
[----:B------:R-:W-:Y:S04]  /*9a80*/  @!P1 IMAD R2, R109, 0x8, R101 ;  /* 0x000000086d029824 */ /* 0x000fe800078e0265 */
[----:B------:R-:W1:Y:S02]  /*9a90*/  @!P1 SYNCS.PHASECHK.TRANS64.TRYWAIT P0, [R2+URZ+0x80], R0 ;  /* 0x00008000020095a7 */ /* 0x000e6400080011ff */
[----:B-1----:R-:W-:Y:S02]  /*9aa0*/  @!P1 SEL R111, RZ, 0x1, !P0 ;  /* 0x00000001ff6f9807 */ /* 0x002fe40004000000 */
[----:B------:R-:W-:Y:S02]  /*9ab0*/  PLOP3.LUT P1, PT, PT, PT, PT, 0x80, 0x8 ;  /* 0x000000000008781c */ /* 0x000fe40003f2f070 */
[----:B------:R-:W-:Y:S02]  /*9ac0*/  PLOP3.LUT P0, PT, PT, PT, PT, 0x8, 0x80 ;  /* 0x000000000080781c */ /* 0x000fe40003f0e170 */
[----:B------:R-:W-:Y:S01]  /*9ad0*/  P2R R128, PR, RZ, 0x2 ;  /* 0x00000002ff807803 */ /* 0x000fe20000000000 */
[----:B------:R-:W-:Y:S10]  /*9ae0*/  @P2 BRA `(.L_x_206) ;  /* 0xffffffbc00c82947 */ /* 0x000ff4000383ffff */
[----:B------:R-:W-:Y:S01]  /*9af0*/  ISETP.NE.AND P2, PT, R126, RZ, PT ;  /* 0x000000ff7e00720c */ /* 0x000fe20003f45270 */
[----:B------:R-:W-:Y:S01]  /*9b00*/  UIADD3 UR37, UPT, UPT, UR37, 0x2, URZ ;  /* 0x0000000225257890 */ /* 0x000fe2000fffe0ff */
[----:B------:R-:W-:Y:S01]  /*9b10*/  ISETP.NE.AND P0, PT, R106, 0x2, PT ;  /* 0x000000026a00780c */ /* 0x000fe20003f05270 */
[----:B------:R-:W-:Y:S02]  /*9b20*/  IMAD.IADD R23, R113, 0x1, R82 ;  /* 0x0000000171177824 */ /* 0x000fe400078e0252 */
[----:B------:R-:W-:Y:S01]  /*9b30*/  IMAD.IADD R22, R114, 0x1, R83 ;  /* 0x0000000172167824 */ /* 0x000fe200078e0253 */
[----:B------:R-:W-:Y:S02]  /*9b40*/  SEL R0, RZ, 0x1, P0 ;  /* 0x00000001ff007807 */ /* 0x000fe40000000000 */
[----:B------:R-:W-:Y:S02]  /*9b50*/  SEL R106, R106, RZ, P0 ;  /* 0x000000ff6a6a7207 */ /* 0x000fe40000000000 */
[----:B------:R-:W-:-:S03]  /*9b60*/  LOP3.LUT R117, R117, R0, RZ, 0x3c, !PT ;  /* 0x0000000075757212 */ /* 0x000fc600078e3cff */
[----:B------:R-:W-:Y:S01]  /*9b70*/  @P2 R2UR UR36, R115 ;  /* 0x00000000732422ca */ /* 0x000fe200000e0000 */
[----:B------:R-:W-:-:S14]  /*9b80*/  @P2 BRA `(.L_x_207) ;  /* 0xffffffb000402947 */ /* 0x000fdc000383ffff */
[----:B------:R-:W-:-:S09]  /*9b90*/  UISETP.NE.AND UP0, UPT, UR43, URZ, UPT ;  /* 0x000000ff2b00728c */ /* 0x000fd2000bf05270 */
[----:B------:R-:W-:Y:S05]  /*9ba0*/  BRA.U !UP0, `(.L_x_208) ;  /* 0x0000000108487547 */ /* 0x000fea000b800000 */
[----:B------:R-:W1:Y:S02]  /*9bb0*/  LDCU.64 UR4, c[0x0][0x890] ;  /* 0x00011200ff0477ac */ /* 0x000e640008000a00 */
[----:B-1----:R-:W-:-:S04]  /*9bc0*/  UISETP.NE.U32.AND UP0, UPT, UR4, URZ, UPT ;  /* 0x000000ff0400728c */ /* 0x002fc8000bf05070 */
[----:B------:R-:W-:-:S09]  /*9bd0*/  UISETP.NE.AND.EX UP0, UPT, UR5, URZ, UPT, UP0 ;  /* 0x000000ff0500728c */ /* 0x000fd2000bf05300 */
[----:B------:R-:W-:Y:S05]  /*9be0*/  BRA.U UP0, `(.L_x_209) ;  /* 0x00000001000c7547 */ /* 0x000fea000b800000 */
[----:B------:R-:W-:-:S13]  /*9bf0*/  FSETP.NEU.AND P0, PT, R62, RZ, PT ;  /* 0x000000ff3e00720b */ /* 0x000fda0003f0d000 */
[----:B------:R-:W-:Y:S05]  /*9c00*/  @!P0 EXIT ;  /* 0x000000000000894d */ /* 0x000fea0003800000 */
[----:B------:R-:W-:Y:S05]  /*9c10*/  BRA `(.L_x_208) ;  /* 0x00000000002c7947 */ /* 0x000fea0003800000 */
.L_x_209:
[----:B------:R-:W-:Y:S01]  /*9c20*/  ISETP.NE.AND P0, PT, R103, RZ, PT ;  /* 0x000000ff6700720c */ /* 0x000fe20003f05270 */
[----:B------:R-:W-:-:S12]  /*9c30*/  BSSY.RECONVERGENT B0, `(.L_x_208) ;  /* 0x0000009000007945 */ /* 0x000fd80003800200 */
[----:B------:R-:W-:Y:S05]  /*9c40*/  @P0 BRA `(.L_x_210) ;  /* 0x0000000000140947 */ /* 0x000fea0003800000 */
[----:B------:R-:W1:Y:S02]  /*9c50*/  LDCU.64 UR4, c[0x0][0x888] ;  /* 0x00011100ff0477ac */ /* 0x000e640008000a00 */
[----:B-1----:R-:W-:-:S04]  /*9c60*/  ISETP.NE.U32.AND P0, PT, RZ, UR4, PT ;  /* 0x00000004ff007c0c */ /* 0x002fc8000bf05070 */
[----:B------:R-:W-:-:S13]  /*9c70*/  ISETP.NE.AND.EX P0, PT, RZ, UR5, PT, P0 ;  /* 0x00000005ff007c0c */ /* 0x000fda000bf05300 */
[----:B------:R-:W-:Y:S05]  /*9c80*/  @!P0 EXIT ;  /* 0x000000000000894d */ /* 0x000fea0003800000 */
[----:B------:R-:W-:Y:S05]  /*9c90*/  BRA `(.L_x_211) ;  /* 0x0000000000087947 */ /* 0x000fea0003800000 */
.L_x_210:
[----:B------:R-:W-:-:S13]  /*9ca0*/  FSETP.NEU.AND P0, PT, R62, RZ, PT ;  /* 0x000000ff3e00720b */ /* 0x000fda0003f0d000 */
[----:B------:R-:W-:Y:S05]  /*9cb0*/  @!P0 EXIT ;  /* 0x000000000000894d */ /* 0x000fea0003800000 */
.L_x_211:
[----:B------:R-:W-:Y:S05]  /*9cc0*/  BSYNC.RECONVERGENT B0 ;  /* 0x0000000000007941 */ /* 0x000fea0003800200 */
.L_x_208:
[----:B------:R-:W-:Y:S01]  /*9cd0*/  IMAD R0, R116, 0x8, R101 ;  /* 0x0000000874007824 */ /* 0x000fe200078e0265 */
[----:B------:R-:W-:-:S04]  /*9ce0*/  DEPBAR.LE SB0, 0x0 ;  /* 0x000080000000791a */ /* 0x000fc80000000000 */
[----:B------:R-:W-:-:S04]  /*9cf0*/  IADD3 R0, PT, PT, R0, 0x98, RZ ;  /* 0x0000009800007810 */ /* 0x000fc80007ffe0ff */
[----:B------:R-:W-:-:S04]  /*9d00*/  PRMT R0, R102, 0x654, R0 ;  /* 0x0000065466007816 */ /* 0x000fc80000000000 */
[----:B------:R-:W-:Y:S01]  /*9d10*/  SYNCS.ARRIVE.TRANS64.RED.A1T0 RZ, [R0+URZ], RZ ;  /* 0x000000ff00ff79a7 */ /* 0x000fe200081004ff */
[----:B------:R-:W-:Y:S05]  /*9d20*/  EXIT ;  /* 0x000000000000794d */ /* 0x000fea0003800000 */
.L_x_19:
[----:B----4-:R4:W1:Y:S02]  /*9d30*/  SYNCS.PHASECHK.TRANS64.TRYWAIT P0, [R2+URZ+0x130], R3 ;  /* 0x00013003020075a7 */ /* 0x01086400080011ff */
[----:B-1----:R-:W-:Y:S05]  /*9d40*/  @!P0 NANOSLEEP.SYNCS 0x989680 ;  /* 0x009896800000895d */ /* 0x002fea0003900000 */
[----:B------:R-:W1:Y:S02]  /*9d50*/  @!P0 SYNCS.PHASECHK.TRANS64 P0, [R2+URZ+0x130], R3 ;  /* 0x00013003020085a7 */ /* 0x000e6400080010ff */
[----:B-1----:R-:W-:Y:S05]  /*9d60*/  @!P0 BRA `(.L_x_19) ;  /* 0xfffffffc00f08947 */ /* 0x002fea000383ffff */
[----:B------:R-:W-:Y:S05]  /*9d70*/  BRA `(.L_x_212) ;  /* 0xffffff78001c7947 */ /* 0x000fea000383ffff */
.L_x_22:
[----:B-1----:R-:W-:-:S07]  /*9d80*/  MOV R2, UR33 ;  /* 0x0000002100027c02 */ /* 0x002fce0008000f00 */
.L_x_213:
[----:B-1----:R1:W4:Y:S02]  /*9d90*/  SYNCS.PHASECHK.TRANS64.TRYWAIT P0, [R2+URZ+0x40], R4 ;  /* 0x00004004020075a7 */ /* 0x00232400080011ff */
[----:B----4-:R-:W-:Y:S05]  /*9da0*/  @!P0 NANOSLEEP.SYNCS 0x989680 ;  /* 0x009896800000895d */ /* 0x010fea0003900000 */
[----:B------:R-:W4:Y:S02]  /*9db0*/  @!P0 SYNCS.PHASECHK.TRANS64 P0, [R2+URZ+0x40], R4 ;  /* 0x00004004020085a7 */ /* 0x000f2400080010ff */
[----:B----4-:R-:W-:Y:S05]  /*9dc0*/  @!P0 BRA `(.L_x_213) ;  /* 0xfffffffc00f08947 */ /* 0x010fea000383ffff */
[----:B------:R-:W-:Y:S05]  /*9dd0*/  BRA `(.L_x_21) ;  /* 0xffffff78006c7947 */ /* 0x000fea000383ffff */
.L_x_28:
[----:B-1----:R-:W-:-:S07]  /*9de0*/  MOV R2, UR17 ;  /* 0x0000001100027c02 */ /* 0x002fce0008000f00 */
.L_x_214:
[----:B-1----:R1:W4:Y:S02]  /*9df0*/  SYNCS.PHASECHK.TRANS64.TRYWAIT P0, [R2+URZ+0x40], R4 ;  /* 0x00004004020075a7 */ /* 0x00232400080011ff */
[----:B----4-:R-:W-:Y:S05]  /*9e00*/  @!P0 NANOSLEEP.SYNCS 0x989680 ;  /* 0x009896800000895d */ /* 0x010fea0003900000 */
[----:B------:R-:W4:Y:S02]  /*9e10*/  @!P0 SYNCS.PHASECHK.TRANS64 P0, [R2+URZ+0x40], R4 ;  /* 0x00004004020085a7 */ /* 0x000f2400080010ff */
[----:B----4-:R-:W-:Y:S05]  /*9e20*/  @!P0 BRA `(.L_x_214) ;  /* 0xfffffffc00f08947 */ /* 0x010fea000383ffff */
[----:B------:R-:W-:Y:S05]  /*9e30*/  BRA `(.L_x_27) ;  /* 0xffffff7c00187947 */ /* 0x000fea000383ffff */
.L_x_32:
[----:B-1----:R1:W4:Y:S02]  /*9e40*/  SYNCS.PHASECHK.TRANS64.TRYWAIT P0, [R2+URZ+0xc0], R3 ;  /* 0x0000c003020075a7 */ /* 0x00232400080011ff */
[----:B----4-:R-:W-:Y:S05]  /*9e50*/  @!P0 NANOSLEEP.SYNCS 0x989680 ;  /* 0x009896800000895d */ /* 0x010fea0003900000 */
[----:B------:R-:W4:Y:S02]  /*9e60*/  @!P0 SYNCS.PHASECHK.TRANS64 P0, [R2+URZ+0xc0], R3 ;  /* 0x0000c003020085a7 */ /* 0x000f2400080010ff */
[----:B----4-:R-:W-:Y:S05]  /*9e70*/  @!P0 BRA `(.L_x_32) ;  /* 0xfffffffc00f08947 */ /* 0x010fea000383ffff */
[----:B------:R-:W-:Y:S05]  /*9e80*/  BRA `(.L_x_215) ;  /* 0xffffff7c00a87947 */ /* 0x000fea000383ffff */
.L_x_36:
[----:B--2---:R-:W-:-:S07]  /*9e90*/  MOV R0, UR4 ;  /* 0x0000000400007c02 */ /* 0x004fce0008000f00 */
.L_x_216:
[----:B-1----:R1:W2:Y:S02]  /*9ea0*/  SYNCS.PHASECHK.TRANS64.TRYWAIT P0, [R0+URZ], R2 ;  /* 0x00000002000075a7 */ /* 0x0022a400080011ff */
[----:B--2---:R-:W-:Y:S05]  /*9eb0*/  @!P0 NANOSLEEP.SYNCS 0x989680 ;  /* 0x009896800000895d */ /* 0x004fea0003900000 */
[----:B------:R-:W2:Y:S02]  /*9ec0*/  @!P0 SYNCS.PHASECHK.TRANS64 P0, [R0+URZ], R2 ;  /* 0x00000002000085a7 */ /* 0x000ea400080010ff */
[----:B--2---:R-:W-:Y:S05]  /*9ed0*/  @!P0 BRA `(.L_x_216) ;  /* 0xfffffffc00f08947 */ /* 0x004fea000383ffff */
[----:B------:R-:W-:Y:S05]  /*9ee0*/  BRA `(.L_x_217) ;  /* 0xffffff8400187947 */ /* 0x000fea000383ffff */
.L_x_37:
[----:B--2---:R-:W-:-:S07]  /*9ef0*/  MOV R0, UR4 ;  /* 0x0000000400007c02 */ /* 0x004fce0008000f00 */
.L_x_218:
[----:B-1----:R1:W2:Y:S02]  /*9f00*/  SYNCS.PHASECHK.TRANS64.TRYWAIT P0, [R0+URZ], R3 ;  /* 0x00000003000075a7 */ /* 0x0022a400080011ff */
[----:B--2---:R-:W-:Y:S05]  /*9f10*/  @!P0 NANOSLEEP.SYNCS 0x989680 ;  /* 0x009896800000895d */ /* 0x004fea0003900000 */
[----:B------:R-:W2:Y:S02]  /*9f20*/  @!P0 SYNCS.PHASECHK.TRANS64 P0, [R0+URZ], R3 ;  /* 0x00000003000085a7 */ /* 0x000ea400080010ff */
[----:B--2---:R-:W-:Y:S05]  /*9f30*/  @!P0 BRA `(.L_x_218) ;  /* 0xfffffffc00f08947 */ /* 0x004fea000383ffff */
[----:B------:R-:W-:Y:S05]  /*9f40*/  BRA `(.L_x_219) ;  /* 0xffffff8400247947 */ /* 0x000fea000383ffff */
.L_x_38:
[----:B--2---:R-:W-:-:S07]  /*9f50*/  MOV R0, UR4 ;  /* 0x0000000400007c02 */ /* 0x004fce0008000f00 */
.L_x_220:
[----:B-1----:R1:W2:Y:S02]  /*9f60*/  SYNCS.PHASECHK.TRANS64.TRYWAIT P0, [R0+URZ], R3 ;  /* 0x00000003000075a7 */ /* 0x0022a400080011ff */
[----:B--2---:R-:W-:Y:S05]  /*9f70*/  @!P0 NANOSLEEP.SYNCS 0x989680 ;  /* 0x009896800000895d */ /* 0x004fea0003900000 */
[----:B------:R-:W2:Y:S02]  /*9f80*/  @!P0 SYNCS.PHASECHK.TRANS64 P0, [R0+URZ], R3 ;  /* 0x00000003000085a7 */ /* 0x000ea400080010ff */
[----:B--2---:R-:W-:Y:S05]  /*9f90*/  @!P0 BRA `(.L_x_220) ;  /* 0xfffffffc00f08947 */ /* 0x004fea000383ffff */
[----:B------:R-:W-:Y:S05]  /*9fa0*/  BRA `(.L_x_221) ;  /* 0xffffff8400307947 */ /* 0x000fea000383ffff */
.L_x_39:
[----:B--2---:R-:W-:-:S07]  /*9fb0*/  MOV R0, UR4 ;  /* 0x0000000400007c02 */ /* 0x004fce0008000f00 */
.L_x_222:
[----:B-1----:R1:W2:Y:S02]  /*9fc0*/  SYNCS.PHASECHK.TRANS64.TRYWAIT P0, [R0+URZ], R3 ;  /* 0x00000003000075a7 */ /* 0x0022a400080011ff */
[----:B--2---:R-:W-:Y:S05]  /*9fd0*/  @!P0 NANOSLEEP.SYNCS 0x989680 ;  /* 0x009896800000895d */ /* 0x004fea0003900000 */
[----:B------:R-:W2:Y:S02]  /*9fe0*/  @!P0 SYNCS.PHASECHK.TRANS64 P0, [R0+URZ], R3 ;  /* 0x00000003000085a7 */ /* 0x000ea400080010ff */
[----:B--2---:R-:W-:Y:S05]  /*9ff0*/  @!P0 BRA `(.L_x_222) ;  /* 0xfffffffc00f08947 */ /* 0x004fea000383ffff */
[----:B------:R-:W-:Y:S05]  /*a000*/  BRA `(.L_x_223) ;  /* 0xffffff84003c7947 */ /* 0x000fea000383ffff */
.L_x_40:
[----:B--2---:R-:W-:-:S07]  /*a010*/  MOV R0, UR4 ;  /* 0x0000000400007c02 */ /* 0x004fce0008000f00 */
.L_x_224:
[----:B-1----:R1:W2:Y:S02]  /*a020*/  SYNCS.PHASECHK.TRANS64.TRYWAIT P0, [R0+URZ], R3 ;  /* 0x00000003000075a7 */ /* 0x0022a400080011ff */
[----:B--2---:R-:W-:Y:S05]  /*a030*/  @!P0 NANOSLEEP.SYNCS 0x989680 ;  /* 0x009896800000895d */ /* 0x004fea0003900000 */
[----:B------:R-:W2:Y:S02]  /*a040*/  @!P0 SYNCS.PHASECHK.TRANS64 P0, [R0+URZ], R3 ;  /* 0x00000003000085a7 */ /* 0x000ea400080010ff */
[----:B--2---:R-:W-:Y:S05]  /*a050*/  @!P0 BRA `(.L_x_224) ;  /* 0xfffffffc00f08947 */ /* 0x004fea000383ffff */
[----:B------:R-:W-:Y:S05]  /*a060*/  BRA `(.L_x_225) ;  /* 0xffffff8400487947 */ /* 0x000fea000383ffff */
.L_x_41:
[----:B--2---:R-:W-:-:S07]  /*a070*/  MOV R0, UR4 ;  /* 0x0000000400007c02 */ /* 0x004fce0008000f00 */
.L_x_226:
[----:B-1----:R1:W2:Y:S02]  /*a080*/  SYNCS.PHASECHK.TRANS64.TRYWAIT P0, [R0+URZ], R3 ;  /* 0x00000003000075a7 */ /* 0x0022a400080011ff */
[----:B--2---:R-:W-:Y:S05]  /*a090*/  @!P0 NANOSLEEP.SYNCS 0x989680 ;  /* 0x009896800000895d */ /* 0x004fea0003900000 */
[----:B------:R-:W2:Y:S02]  /*a0a0*/  @!P0 SYNCS.PHASECHK.TRANS64 P0, [R0+URZ], R3 ;  /* 0x00000003000085a7 */ /* 0x000ea400080010ff */
[----:B--2---:R-:W-:Y:S05]  /*a0b0*/  @!P0 BRA `(.L_x_226) ;  /* 0xfffffffc00f08947 */ /* 0x004fea000383ffff */
[----:B------:R-:W-:Y:S05]  /*a0c0*/  BRA `(.L_x_227) ;  /* 0xffffff8400547947 */ /* 0x000fea000383ffff */
.L_x_42:
[----:B--2---:R-:W-:-:S07]  /*a0d0*/  MOV R0, UR4 ;  /* 0x0000000400007c02 */ /* 0x004fce0008000f00 */
.L_x_228:
[----:B-1----:R1:W2:Y:S02]  /*a0e0*/  SYNCS.PHASECHK.TRANS64.TRYWAIT P0, [R0+URZ], R3 ;  /* 0x00000003000075a7 */ /* 0x0022a400080011ff */
[----:B--2---:R-:W-:Y:S05]  /*a0f0*/  @!P0 NANOSLEEP.SYNCS 0x989680 ;  /* 0x009896800000895d */ /* 0x004fea0003900000 */
[----:B------:R-:W2:Y:S02]  /*a100*/  @!P0 SYNCS.PHASECHK.TRANS64 P0, [R0+URZ], R3 ;  /* 0x00000003000085a7 */ /* 0x000ea400080010ff */
[----:B--2---:R-:W-:Y:S05]  /*a110*/  @!P0 BRA `(.L_x_228) ;  /* 0xfffffffc00f08947 */ /* 0x004fea000383ffff */
[----:B------:R-:W-:Y:S05]  /*a120*/  BRA `(.L_x_229) ;  /* 0xffffff8400607947 */ /* 0x000fea000383ffff */
.L_x_45:
[----:B-1----:R1:W2:Y:S02]  /*a130*/  SYNCS.PHASECHK.TRANS64.TRYWAIT P0, [R0+URZ+0x120], R4 ;  /* 0x00012004000075a7 */ /* 0x0022a400080011ff */
[----:B--2---:R-:W-:Y:S05]  /*a140*/  @!P0 NANOSLEEP.SYNCS 0x989680 ;  /* 0x009896800000895d */ /* 0x004fea0003900000 */
[----:B------:R-:W2:Y:S02]  /*a150*/  @!P0 SYNCS.PHASECHK.TRANS64 P0, [R0+URZ+0x120], R4 ;  /* 0x00012004000085a7 */ /* 0x000ea400080010ff */
[----:B--2---:R-:W-:Y:S05]  /*a160*/  @!P0 BRA `(.L_x_45) ;  /* 0xfffffffc00f08947 */ /* 0x004fea000383ffff */
[----:B------:R-:W-:Y:S05]  /*a170*/  BRA `(.L_x_230) ;  /* 0xffffff8400bc7947 */ /* 0x000fea000383ffff */
.L_x_46:
[----:B------:R-:W-:-:S07]  /*a180*/  MOV R0, UR5 ;  /* 0x0000000500007c02 */ /* 0x000fce0008000f00 */
.L_x_231:
[----:B-1----:R1:W2:Y:S02]  /*a190*/  SYNCS.PHASECHK.TRANS64.TRYWAIT P0, [R0+URZ+0xd0], R5 ;  /* 0x0000d005000075a7 */ /* 0x0022a400080011ff */
[----:B--2---:R-:W-:Y:S05]  /*a1a0*/  @!P0 NANOSLEEP.SYNCS 0x989680 ;  /* 0x009896800000895d */ /* 0x004fea0003900000 */
[----:B------:R-:W2:Y:S02]  /*a1b0*/  @!P0 SYNCS.PHASECHK.TRANS64 P0, [R0+URZ+0xd0], R5 ;  /* 0x0000d005000085a7 */ /* 0x000ea400080010ff */
[----:B--2---:R-:W-:Y:S05]  /*a1c0*/  @!P0 BRA `(.L_x_231) ;  /* 0xfffffffc00f08947 */ /* 0x004fea000383ffff */
[----:B------:R-:W-:Y:S05]  /*a1d0*/  BRA `(.L_x_232) ;  /* 0xffffff8400cc7947 */ /* 0x000fea000383ffff */
.L_x_47:
[----:B-1----:R1:W2:Y:S02]  /*a1e0*/  SYNCS.PHASECHK.TRANS64.TRYWAIT P1, [R0+URZ+0xc0], R4 ;  /* 0x0000c004000075a7 */ /* 0x0022a400080211ff */
[----:B--2---:R-:W-:Y:S05]  /*a1f0*/  @!P1 NANOSLEEP.SYNCS 0x989680 ;  /* 0x009896800000995d */ /* 0x004fea0003900000 */
[----:B------:R-:W2:Y:S02]  /*a200*/  @!P1 SYNCS.PHASECHK.TRANS64 P1, [R0+URZ+0xc0], R4 ;  /* 0x0000c004000095a7 */ /* 0x000ea400080210ff */
[----:B--2---:R-:W-:Y:S05]  /*a210*/  @!P1 BRA `(.L_x_47) ;  /* 0xfffffffc00f09947 */ /* 0x004fea000383ffff */
[----:B------:R-:W-:Y:S05]  /*a220*/  BRA `(.L_x_233) ;  /* 0xffffff8400fc7947 */ /* 0x000fea000383ffff */
.L_x_50:
[----:B------:R-:W-:-:S07]  /*a230*/  MOV R0, UR5 ;  /* 0x0000000500007c02 */ /* 0x000fce0008000f00 */
.L_x_234:
[----:B-1----:R1:W2:Y:S02]  /*a240*/  SYNCS.PHASECHK.TRANS64.TRYWAIT P0, [R0+URZ+0xd0], R2 ;  /* 0x0000d002000075a7 */ /* 0x0022a400080011ff */
[----:B--2---:R-:W-:Y:S05]  /*a250*/  @!P0 NANOSLEEP.SYNCS 0x989680 ;  /* 0x009896800000895d */ /* 0x004fea0003900000 */
[----:B------:R-:W2:Y:S02]  /*a260*/  @!P0 SYNCS.PHASECHK.TRANS64 P0, [R0+URZ+0xd0], R2 ;  /* 0x0000d002000085a7 */ /* 0x000ea400080010ff */
[----:B--2---:R-:W-:Y:S05]  /*a270*/  @!P0 BRA `(.L_x_234) ;  /* 0xfffffffc00f08947 */ /* 0x004fea000383ffff */
[----:B------:R-:W-:Y:S05]  /*a280*/  BRA `(.L_x_49) ;  /* 0xffffff8800507947 */ /* 0x000fea000383ffff */
.L_x_57:
[----:B-1----:R1:W2:Y:S02]  /*a290*/  SYNCS.PHASECHK.TRANS64.TRYWAIT P1, [R0+URZ+0xc0], R2 ;  /* 0x0000c002000075a7 */ /* 0x0022a400080211ff */
[----:B--2---:R-:W-:Y:S05]  /*a2a0*/  @!P1 NANOSLEEP.SYNCS 0x989680 ;  /* 0x009896800000995d */ /* 0x004fea0003900000 */
[----:B------:R-:W2:Y:S02]  /*a2b0*/  @!P1 SYNCS.PHASECHK.TRANS64 P1, [R0+URZ+0xc0], R2 ;  /* 0x0000c002000095a7 */ /* 0x000ea400080210ff */
[----:B--2---:R-:W-:Y:S05]  /*a2c0*/  @!P1 BRA `(.L_x_57) ;  /* 0xfffffffc00f09947 */ /* 0x004fea000383ffff */
[----:B------:R-:W-:Y:S05]  /*a2d0*/  BRA `(.L_x_235) ;  /* 0xffffff8c00c07947 */ /* 0x000fea000383ffff */
.L_x_58:
[----:B------:R-:W-:-:S07]  /*a2e0*/  MOV R2, UR7 ;  /* 0x0000000700027c02 */ /* 0x000fce0008000f00 */
.L_x_236:
[----:B-1----:R1:W2:Y:S02]  /*a2f0*/  SYNCS.PHASECHK.TRANS64.TRYWAIT P0, [R2+URZ+0x100], R0 ;  /* 0x00010000020075a7 */ /* 0x0022a400080011ff */
[----:B--2---:R-:W-:Y:S05]  /*a300*/  @!P0 NANOSLEEP.SYNCS 0x989680 ;  /* 0x009896800000895d */ /* 0x004fea0003900000 */
[----:B------:R-:W2:Y:S02]  /*a310*/  @!P0 SYNCS.PHASECHK.TRANS64 P0, [R2+URZ+0x100], R0 ;  /* 0x00010000020085a7 */ /* 0x000ea400080010ff */
[----:B--2---:R-:W-:Y:S05]  /*a320*/  @!P0 BRA `(.L_x_236) ;  /* 0xfffffffc00f08947 */ /* 0x004fea000383ffff */
[----:B------:R-:W-:Y:S05]  /*a330*/  BRA `(.L_x_237) ;  /* 0xffffff8c00f87947 */ /* 0x000fea000383ffff */
.L_x_61:
[----:B------:R-:W-:Y:S07]  /*a340*/  MOV R0, UR6 ;  /* 0x0000000600007c02 */ /* 0x000fee0008000f00 */
.L_x_238:
[----:B-1----:R1:W2:Y:S02]  /*a350*/  SYNCS.PHASECHK.TRANS64.TRYWAIT P0, [R0+URZ], R2 ;  /* 0x00000002000075a7 */ /* 0x0022a400080011ff */
[----:B--2---:R-:W-:Y:S05]  /*a360*/  @!P0 NANOSLEEP.SYNCS 0x989680 ;  /* 0x009896800000895d */ /* 0x004fea0003900000 */
[----:B------:R-:W2:Y:S02]  /*a370*/  @!P0 SYNCS.PHASECHK.TRANS64 P0, [R0+URZ], R2 ;  /* 0x00000002000085a7 */ /* 0x000ea400080010ff */
[----:B--2---:R-:W-:Y:S05]  /*a380*/  @!P0 BRA `(.L_x_238) ;  /* 0xfffffffc00f08947 */ /* 0x004fea000383ffff */
[----:B------:R-:W-:Y:S05]  /*a390*/  BRA `(.L_x_60) ;  /* 0xffffff9000147947 */ /* 0x000fea000383ffff */
.L_x_64:
[----:B------:R-:W-:-:S07]  /*a3a0*/  MOV R0, UR6 ;  /* 0x0000000600007c02 */ /* 0x000fce0008000f00 */
.L_x_239:
[----:B--2---:R2:W4:Y:S02]  /*a3b0*/  SYNCS.PHASECHK.TRANS64.TRYWAIT P0, [R0+URZ], R2 ;  /* 0x00000002000075a7 */ /* 0x00452400080011ff */
[----:B----4-:R-:W-:Y:S05]  /*a3c0*/  @!P0 NANOSLEEP.SYNCS 0x989680 ;  /* 0x009896800000895d */ /* 0x010fea0003900000 */
[----:B------:R-:W4:Y:S02]  /*a3d0*/  @!P0 SYNCS.PHASECHK.TRANS64 P0, [R0+URZ], R2 ;  /* 0x00000002000085a7 */ /* 0x000f2400080010ff */
[----:B----4-:R-:W-:Y:S05]  /*a3e0*/  @!P0 BRA `(.L_x_239) ;  /* 0xfffffffc00f08947 */ /* 0x010fea000383ffff */
[----:B------:R-:W-:Y:S05]  /*a3f0*/  BRA `(.L_x_240) ;  /* 0xffffff9000f07947 */ /* 0x000fea000383ffff */
.L_x_65:
[----:B------:R-:W-:-:S07]  /*a400*/  MOV R0, UR6 ;  /* 0x0000000600007c02 */ /* 0x000fce0008000f00 */
.L_x_241:
[----:B-1----:R1:W2:Y:S02]  /*a410*/  SYNCS.PHASECHK.TRANS64.TRYWAIT P0, [R0+URZ], R3 ;  /* 0x00000003000075a7 */ /* 0x0022a400080011ff */
[----:B--2---:R-:W-:Y:S05]  /*a420*/  @!P0 NANOSLEEP.SYNCS 0x989680 ;  /* 0x009896800000895d */ /* 0x004fea0003900000 */
[----:B------:R-:W2:Y:S02]  /*a430*/  @!P0 SYNCS.PHASECHK.TRANS64 P0, [R0+URZ], R3 ;  /* 0x00000003000085a7 */ /* 0x000ea400080010ff */
[----:B--2---:R-:W-:Y:S05]  /*a440*/  @!P0 BRA `(.L_x_241) ;  /* 0xfffffffc00f08947 */ /* 0x004fea000383ffff */
[----:B------:R-:W-:Y:S05]  /*a450*/  BRA `(.L_x_242) ;  /* 0xffffff9000fc7947 */ /* 0x000fea000383ffff */
.L_x_66:
[----:B------:R-:W-:-:S07]  /*a460*/  MOV R0, UR6 ;  /* 0x0000000600007c02 */ /* 0x000fce0008000f00 */
.L_x_243:
[----:B-1----:R1:W2:Y:S02]  /*a470*/  SYNCS.PHASECHK.TRANS64.TRYWAIT P0, [R0+URZ], R3 ;  /* 0x00000003000075a7 */ /* 0x0022a400080011ff */
[----:B--2---:R-:W-:Y:S05]  /*a480*/  @!P0 NANOSLEEP.SYNCS 0x989680 ;  /* 0x009896800000895d */ /* 0x004fea0003900000 */
[----:B------:R-:W2:Y:S02]  /*a490*/  @!P0 SYNCS.PHASECHK.TRANS64 P0, [R0+URZ], R3 ;  /* 0x00000003000085a7 */ /* 0x000ea400080010ff */
[----:B--2---:R-:W-:Y:S05]  /*a4a0*/  @!P0 BRA `(.L_x_243) ;  /* 0xfffffffc00f08947 */ /* 0x004fea000383ffff */
[----:B------:R-:W-:Y:S05]  /*a4b0*/  BRA `(.L_x_244) ;  /* 0xffffff9400087947 */ /* 0x000fea000383ffff */
.L_x_67:
[----:B-1----:R-:W-:-:S07]  /*a4c0*/  MOV R0, UR7 ;  /* 0x0000000700007c02 */ /* 0x002fce0008000f00 */
.L_x_245:
[----:B-1----:R1:W2:Y:S02]  /*a4d0*/  SYNCS.PHASECHK.TRANS64.TRYWAIT P0, [R0+URZ], R2 ;  /* 0x00000002000075a7 */ /* 0x0022a400080011ff */
[----:B--2---:R-:W-:Y:S05]  /*a4e0*/  @!P0 NANOSLEEP.SYNCS 0x989680 ;  /* 0x009896800000895d */ /* 0x004fea0003900000 */
[----:B------:R-:W2:Y:S02]  /*a4f0*/  @!P0 SYNCS.PHASECHK.TRANS64 P0, [R0+URZ], R2 ;  /* 0x00000002000085a7 */ /* 0x000ea400080010ff */
[----:B--2---:R-:W-:Y:S05]  /*a500*/  @!P0 BRA `(.L_x_245) ;  /* 0xfffffffc00f08947 */ /* 0x004fea000383ffff */
[----:B------:R-:W-:Y:S05]  /*a510*/  BRA `(.L_x_246) ;  /* 0xffffff9400147947 */ /* 0x000fea000383ffff */
.L_x_72:
[----:B--2---:R2:W3:Y:S02]  /*a520*/  SYNCS.PHASECHK.TRANS64.TRYWAIT P0, [R0+URZ+0xc0], R2 ;  /* 0x0000c002000075a7 */ /* 0x0044e400080011ff */
[----:B---3--:R-:W-:Y:S05]  /*a530*/  @!P0 NANOSLEEP.SYNCS 0x989680 ;  /* 0x009896800000895d */ /* 0x008fea0003900000 */
[----:B------:R-:W3:Y:S02]  /*a540*/  @!P0 SYNCS.PHASECHK.TRANS64 P0, [R0+URZ+0xc0], R2 ;  /* 0x0000c002000085a7 */ /* 0x000ee400080010ff */
[----:B---3--:R-:W-:Y:S05]  /*a550*/  @!P0 BRA `(.L_x_72) ;  /* 0xfffffffc00f08947 */ /* 0x008fea000383ffff */
[----:B------:R-:W-:Y:S05]  /*a560*/  BRA `(.L_x_247) ;  /* 0xffffff9800107947 */ /* 0x000fea000383ffff */
.L_x_75:
[----:B------:R-:W-:Y:S07]  /*a570*/  MOV R0, UR13 ;  /* 0x0000000d00007c02 */ /* 0x000fee0008000f00 */
.L_x_248:
[----:B--2---:R2:W3:Y:S02]  /*a580*/  SYNCS.PHASECHK.TRANS64.TRYWAIT P0, [R0+URZ+0xb8], R2 ;  /* 0x0000b802000075a7 */ /* 0x0044e400080011ff */
[----:B---3--:R-:W-:Y:S05]  /*a590*/  @!P0 NANOSLEEP.SYNCS 0x989680 ;  /* 0x009896800000895d */ /* 0x008fea0003900000 */
[----:B------:R-:W3:Y:S02]  /*a5a0*/  @!P0 SYNCS.PHASECHK.TRANS64 P0, [R0+URZ+0xb8], R2 ;  /* 0x0000b802000085a7 */ /* 0x000ee400080010ff */
[----:B---3--:R-:W-:Y:S05]  /*a5b0*/  @!P0 BRA `(.L_x_248) ;  /* 0xfffffffc00f08947 */ /* 0x008fea000383ffff */
[----:B------:R-:W-:Y:S05]  /*a5c0*/  BRA `(.L_x_74) ;  /* 0xffffff9800f07947 */ /* 0x000fea000383ffff */
.L_x_78:
[----:B------:R-:W-:Y:S07]  /*a5d0*/  MOV R0, UR16 ;  /* 0x0000001000007c02 */ /* 0x000fee0008000f00 */
.L_x_249:
[----:B-1----:R1:W2:Y:S02]  /*a5e0*/  SYNCS.PHASECHK.TRANS64.TRYWAIT P0, [R0+URZ+0x98], R9 ;  /* 0x00009809000075a7 */ /* 0x0022a400080011ff */
[----:B--2---:R-:W-:Y:S05]  /*a5f0*/  @!P0 NANOSLEEP.SYNCS 0x989680 ;  /* 0x009896800000895d */ /* 0x004fea0003900000 */
[----:B------:R-:W2:Y:S02]  /*a600*/  @!P0 SYNCS.PHASECHK.TRANS64 P0, [R0+URZ+0x98], R9 ;  /* 0x00009809000085a7 */ /* 0x000ea400080010ff */
[----:B--2---:R-:W-:Y:S05]  /*a610*/  @!P0 BRA `(.L_x_249) ;  /* 0xfffffffc00f08947 */ /* 0x004fea000383ffff */
[----:B------:R-:W-:Y:S05]  /*a620*/  BRA `(.L_x_250) ;  /* 0xffffff9c00687947 */ /* 0x000fea000383ffff */
.L_x_79:
[----:B------:R-:W-:Y:S07]  /*a630*/  MOV R0, UR14 ;  /* 0x0000000e00007c02 */ /* 0x000fee0008000f00 */
.L_x_251:
[----:B-1----:R1:W2:Y:S02]  /*a640*/  SYNCS.PHASECHK.TRANS64.TRYWAIT P0, [R0+URZ+0x98], R22 ;  /* 0x00009816000075a7 */ /* 0x0022a400080011ff */
[----:B--2---:R-:W-:Y:S05]  /*a650*/  @!P0 NANOSLEEP.SYNCS 0x989680 ;  /* 0x009896800000895d */ /* 0x004fea0003900000 */
[----:B------:R-:W2:Y:S02]  /*a660*/  @!P0 SYNCS.PHASECHK.TRANS64 P0, [R0+URZ+0x98], R22 ;  /* 0x00009816000085a7 */ /* 0x000ea400080010ff */
[----:B--2---:R-:W-:Y:S05]  /*a670*/  @!P0 BRA `(.L_x_251) ;  /* 0xfffffffc00f08947 */ /* 0x004fea000383ffff */
[----:B------:R-:W-:Y:S05]  /*a680*/  BRA `(.L_x_252) ;  /* 0xffffffa000087947 */ /* 0x000fea000383ffff */
.L_x_81:
[----:B------:R-:W-:-:S07]  /*a690*/  MOV R0, UR4 ;  /* 0x0000000400007c02 */ /* 0x000fce0008000f00 */
.L_x_253:
[----:B-1----:R1:W3:Y:S02]  /*a6a0*/  SYNCS.PHASECHK.TRANS64.TRYWAIT P0, [R0+URZ], R2 ;  /* 0x00000002000075a7 */ /* 0x0022e400080011ff */
[----:B---3--:R-:W-:Y:S05]  /*a6b0*/  @!P0 NANOSLEEP.SYNCS 0x989680 ;  /* 0x009896800000895d */ /* 0x008fea0003900000 */
[----:B------:R-:W3:Y:S02]  /*a6c0*/  @!P0 SYNCS.PHASECHK.TRANS64 P0, [R0+URZ], R2 ;  /* 0x00000002000085a7 */ /* 0x000ee400080010ff */
[----:B---3--:R-:W-:Y:S05]  /*a6d0*/  @!P0 BRA `(.L_x_253) ;  /* 0xfffffffc00f08947 */ /* 0x008fea000383ffff */
[----:B------:R-:W-:Y:S05]  /*a6e0*/  BRA `(.L_x_254) ;  /* 0xffffffa000947947 */ /* 0x000fea000383ffff */
.L_x_82:
[----:B------:R-:W-:-:S07]  /*a6f0*/  MOV R0, UR4 ;  /* 0x0000000400007c02 */ /* 0x000fce0008000f00 */
.L_x_255:
[----:B-1----:R1:W3:Y:S02]  /*a700*/  SYNCS.PHASECHK.TRANS64.TRYWAIT P0, [R0+URZ], R2 ;  /* 0x00000002000075a7 */ /* 0x0022e400080011ff */
[----:B---3--:R-:W-:Y:S05]  /*a710*/  @!P0 NANOSLEEP.SYNCS 0x989680 ;  /* 0x009896800000895d */ /* 0x008fea0003900000 */
[----:B------:R-:W3:Y:S02]  /*a720*/  @!P0 SYNCS.PHASECHK.TRANS64 P0, [R0+URZ], R2 ;  /* 0x00000002000085a7 */ /* 0x000ee400080010ff */
[----:B---3--:R-:W-:Y:S05]  /*a730*/  @!P0 BRA `(.L_x_255) ;  /* 0xfffffffc00f08947 */ /* 0x008fea000383ffff */
[----:B------:R-:W-:Y:S05]  /*a740*/  BRA `(.L_x_256) ;  /* 0xffffffa000a07947 */ /* 0x000fea000383ffff */
.L_x_84:
[----:B-1----:R1:W2:Y:S02]  /*a750*/  SYNCS.PHASECHK.TRANS64.TRYWAIT P0, [R0+URZ+0xc0], R2 ;  /* 0x0000c002000075a7 */ /* 0x0022a400080011ff */
[----:B--2---:R-:W-:Y:S05]  /*a760*/  @!P0 NANOSLEEP.SYNCS 0x989680 ;  /* 0x009896800000895d */ /* 0x004fea0003900000 */
[----:B------:R-:W2:Y:S02]  /*a770*/  @!P0 SYNCS.PHASECHK.TRANS64 P0, [R0+URZ+0xc0], R2 ;  /* 0x0000c002000085a7 */ /* 0x000ea400080010ff */
[----:B--2---:R-:W-:Y:S05]  /*a780*/  @!P0 BRA `(.L_x_84) ;  /* 0xfffffffc00f08947 */ /* 0x004fea000383ffff */
[----:B------:R-:W-:Y:S05]  /*a790*/  BRA `(.L_x_257) ;  /* 0xffffffa4005c7947 */ /* 0x000fea000383ffff */
.L_x_98:
[----:B-1----:R1:W2:Y:S02]  /*a7a0*/  SYNCS.PHASECHK.TRANS64.TRYWAIT P0, [R2+URZ+0x80], R0 ;  /* 0x00008000020075a7 */ /* 0x0022a400080011ff */
[----:B--2---:R-:W-:Y:S05]  /*a7b0*/  @!P0 NANOSLEEP.SYNCS 0x989680 ;  /* 0x009896800000895d */ /* 0x004fea0003900000 */
[----:B------:R-:W2:Y:S02]  /*a7c0*/  @!P0 SYNCS.PHASECHK.TRANS64 P0, [R2+URZ+0x80], R0 ;  /* 0x00008000020085a7 */ /* 0x000ea400080010ff */
[----:B--2---:R-:W-:Y:S05]  /*a7d0*/  @!P0 BRA `(.L_x_98) ;  /* 0xfffffffc00f08947 */ /* 0x004fea000383ffff */
[----:B------:R-:W-:Y:S05]  /*a7e0*/  BRA `(.L_x_97) ;  /* 0xffffffb000d87947 */ /* 0x000fea000383ffff */
.L_x_101:
[----:B--2---:R2:W1:Y:S02]  /*a7f0*/  SYNCS.PHASECHK.TRANS64.TRYWAIT P0, [R131+URZ+0xe0], R0 ;  /* 0x0000e000830075a7 */ /* 0x00446400080011ff */
[----:B-1----:R-:W-:Y:S05]  /*a800*/  @!P0 NANOSLEEP.SYNCS 0x989680 ;  /* 0x009896800000895d */ /* 0x002fea0003900000 */
[----:B------:R-:W1:Y:S02]  /*a810*/  @!P0 SYNCS.PHASECHK.TRANS64 P0, [R131+URZ+0xe0], R0 ;  /* 0x0000e000830085a7 */ /* 0x000e6400080010ff */
[----:B-1----:R-:W-:Y:S05]  /*a820*/  @!P0 BRA `(.L_x_101) ;  /* 0xfffffffc00f08947 */ /* 0x002fea000383ffff */
[----:B------:R-:W-:Y:S05]  /*a830*/  BRA `(.L_x_100) ;  /* 0xffffffb400347947 */ /* 0x000fea000383ffff */
        .weak           $__internal_0_$__cuda_sm10x_tcgen05_guardrail_trap_col_being_dealloced_not_returned_by_alloc
        .type           $__internal_0_$__cuda_sm10x_tcgen05_guardrail_trap_col_being_dealloced_not_returned_by_alloc,@function
        .size           $__internal_0_$__cuda_sm10x_tcgen05_guardrail_trap_col_being_dealloced_not_returned_by_alloc,($__internal_1_$__cuda_sm10x_tcgen05_guardrail_trap_phase_invalid_during_alloc - $__internal_0_$__cuda_sm10x_tcgen05_guardrail_trap_col_being_dealloced_not_returned_by_alloc)
$__internal_0_$__cuda_sm10x_tcgen05_guardrail_trap_col_being_dealloced_not_returned_by_alloc:
[----:B------:R-:W-:Y:S05]  /*a840*/  BPT.TRAP 0x1 ;  /* 0x000000040000795c */ /* 0x000fea0000300000 */
[----:B------:R-:W-:-:S04]  /*a850*/  HFMA2 R3, -RZ, RZ, 0, 0 ;  /* 0x00000000ff037431 */ /* 0x000fc800000001ff */
[----:B------:R-:W-:Y:S05]  /*a860*/  RET.REL.NODEC R2 `(_ZN7cutlass13device_kernelINS_4gemm6kernel13GemmUniversalIN4cute5tupleIJiiiiEEENS1_10collective13CollectiveMmaINS1_35MainloopSm100TmaUmmaWarpSpecializedILi8ELi2ELi4ENS5_IJNS4_1CILi1EEESB_SB_EEEEENS5_IJNSA_ILi128EEENSA_ILi64EEESF_EEENS_10bfloat16_tENS5_IJlSB_lEEESH_SI_NS4_8TiledMMAINS4_8MMA_AtomIJNS4_20SM100_MMA_F16BF16_SSISH_SH_fLi128ELi64ELNS4_4UMMA5MajorE0ELSN_0ELNSM_7ScaleInE0ELSO_0EEEEEENS4_6LayoutISC_NS5_IJNSA_ILi0EEESS_SS_EEEEENS5_IJNS4_10UnderscoreESV_SV_EEEEENS4_13SM90_TMA_LOADENS4_14ComposedLayoutINS4_7SwizzleILi3ELi4ELi3EEENS4_18smem_ptr_flag_bitsILi16EEENSR_INS5_IJNSA_ILi8EEESF_EEENS5_IJSF_SB_EEEEEEEvNS4_8identityESY_S18_vS19_EENS_8epilogue10collective18CollectiveEpilogueINS1B_23Sm100TmaWarpSpecializedILi3ELi2ELi32ELb1ELb0EEEJSG_NS5_IJNSR_ISE_SB_EENSR_INSA_ILi32EEESB_EEEEESH_SI_SH_SI_NS1B_6fusion15FusionCallbacksIS1F_NS1K_13LinCombEltActINS1B_6thread7SigmoidESH_fSH_fLNS_15FloatRoundStyleE2EEESG_S1J_JEEENS4_5SM1004TMEM4LOAD26SM100_TMEM_LOAD_32dp32b32xESY_NSZ_INS10_ILi2ELi4ELi3EEES13_NSR_INS5_IJS14_S1H_EEENS5_IJS1H_SB_EEEEEEENS4_39AutoVectorizingCopyWithAssumedAlignmentILi128EEENS4_14SM90_TMA_STOREES20_S22_S22_EEEvvEEEEvNT_6ParamsE) ;  /* 0xffffff5402e47950 */ /* 0x000fea0003c3ffff */
        .weak           $__internal_1_$__cuda_sm10x_tcgen05_guardrail_trap_phase_invalid_during_alloc
        .type           $__internal_1_$__cuda_sm10x_tcgen05_guardrail_trap_phase_invalid_during_alloc,@function
        .size           $__internal_1_$__cuda_sm10x_tcgen05_guardrail_trap_phase_invalid_during_alloc,($__internal_2_$__cuda_sm10x_tcgen05_guardrail_trap_unallocated_columns_being_dealloced - $__internal_1_$__cuda_sm10x_tcgen05_guardrail_trap_phase_invalid_during_alloc)
$__internal_1_$__cuda_sm10x_tcgen05_guardrail_trap_phase_invalid_during_alloc:
[----:B------:R-:W-:Y:S05]  /*a870*/  BPT.TRAP 0x1 ;  /* 0x000000040000795c */ /* 0x000fea0000300000 */
[----:B------:R-:W-:-:S04]  /*a880*/  MOV R3, 0x0 ;  /* 0x0000000000037802 */ /* 0x000fc80000000f00 */
[----:B------:R-:W-:Y:S05]  /*a890*/  RET.REL.NODEC R2 `(_ZN7cutlass13device_kernelINS_4gemm6kernel13GemmUniversalIN4cute5tupleIJiiiiEEENS1_10collective13CollectiveMmaINS1_35MainloopSm100TmaUmmaWarpSpecializedILi8ELi2ELi4ENS5_IJNS4_1CILi1EEESB_SB_EEEEENS5_IJNSA_ILi128EEENSA_ILi64EEESF_EEENS_10bfloat16_tENS5_IJlSB_lEEESH_SI_NS4_8TiledMMAINS4_8MMA_AtomIJNS4_20SM100_MMA_F16BF16_SSISH_SH_fLi128ELi64ELNS4_4UMMA5MajorE0ELSN_0ELNSM_7ScaleInE0ELSO_0EEEEEENS4_6LayoutISC_NS5_IJNSA_ILi0EEESS_SS_EEEEENS5_IJNS4_10UnderscoreESV_SV_EEEEENS4_13SM90_TMA_LOADENS4_14ComposedLayoutINS4_7SwizzleILi3ELi4ELi3EEENS4_18smem_ptr_flag_bitsILi16EEENSR_INS5_IJNSA_ILi8EEESF_EEENS5_IJSF_SB_EEEEEEEvNS4_8identityESY_S18_vS19_EENS_8epilogue10collective18CollectiveEpilogueINS1B_23Sm100TmaWarpSpecializedILi3ELi2ELi32ELb1ELb0EEEJSG_NS5_IJNSR_ISE_SB_EENSR_INSA_ILi32EEESB_EEEEESH_SI_SH_SI_NS1B_6fusion15FusionCallbacksIS1F_NS1K_13LinCombEltActINS1B_6thread7SigmoidESH_fSH_fLNS_15FloatRoundStyleE2EEESG_S1J_JEEENS4_5SM1004TMEM4LOAD26SM100_TMEM_LOAD_32dp32b32xESY_NSZ_INS10_ILi2ELi4ELi3EEES13_NSR_INS5_IJS14_S1H_EEENS5_IJS1H_SB_EEEEEEENS4_39AutoVectorizingCopyWithAssumedAlignmentILi128EEENS4_14SM90_TMA_STOREES20_S22_S22_EEEvvEEEEvNT_6ParamsE) ;  /* 0xffffff5402d87950 */ /* 0x000fea0003c3ffff */
        .weak           $__internal_2_$__cuda_sm10x_tcgen05_guardrail_trap_unallocated_columns_being_dealloced
        .type           $__internal_2_$__cuda_sm10x_tcgen05_guardrail_trap_unallocated_columns_being_dealloced,@function
        .size           $__internal_2_$__cuda_sm10x_tcgen05_guardrail_trap_unallocated_columns_being_dealloced,($__internal_3_$__cuda_sm20_rcp_rn_f32_slowpath - $__internal_2_$__cuda_sm10x_tcgen05_guardrail_trap_unallocated_columns_being_dealloced)
$__internal_2_$__cuda_sm10x_tcgen05_guardrail_trap_unallocated_columns_being_dealloced:
[----:B------:R-:W-:Y:S05]  /*a8a0*/  BPT.TRAP 0x1 ;  /* 0x000000040000795c */ /* 0x000fea0000300000 */
[----:B------:R-:W-:-:S04]  /*a8b0*/  HFMA2 R3, -RZ, RZ, 0, 0 ;  /* 0x00000000ff037431 */ /* 0x000fc800000001ff */
[----:B------:R-:W-:Y:S05]  /*a8c0*/  RET.REL.NODEC R2 `(_ZN7cutlass13device_kernelINS_4gemm6kernel13GemmUniversalIN4cute5tupleIJiiiiEEENS1_10collective13CollectiveMmaINS1_35MainloopSm100TmaUmmaWarpSpecializedILi8ELi2ELi4ENS5_IJNS4_1CILi1EEESB_SB_EEEEENS5_IJNSA_ILi128EEENSA_ILi64EEESF_EEENS_10bfloat16_tENS5_IJlSB_lEEESH_SI_NS4_8TiledMMAINS4_8MMA_AtomIJNS4_20SM100_MMA_F16BF16_SSISH_SH_fLi128ELi64ELNS4_4UMMA5MajorE0ELSN_0ELNSM_7ScaleInE0ELSO_0EEEEEENS4_6LayoutISC_NS5_IJNSA_ILi0EEESS_SS_EEEEENS5_IJNS4_10UnderscoreESV_SV_EEEEENS4_13SM90_TMA_LOADENS4_14ComposedLayoutINS4_7SwizzleILi3ELi4ELi3EEENS4_18smem_ptr_flag_bitsILi16EEENSR_INS5_IJNSA_ILi8EEESF_EEENS5_IJSF_SB_EEEEEEEvNS4_8identityESY_S18_vS19_EENS_8epilogue10collective18CollectiveEpilogueINS1B_23Sm100TmaWarpSpecializedILi3ELi2ELi32ELb1ELb0EEEJSG_NS5_IJNSR_ISE_SB_EENSR_INSA_ILi32EEESB_EEEEESH_SI_SH_SI_NS1B_6fusion15FusionCallbacksIS1F_NS1K_13LinCombEltActINS1B_6thread7SigmoidESH_fSH_fLNS_15FloatRoundStyleE2EEESG_S1J_JEEENS4_5SM1004TMEM4LOAD26SM100_TMEM_LOAD_32dp32b32xESY_NSZ_INS10_ILi2ELi4ELi3EEES13_NSR_INS5_IJS14_S1H_EEENS5_IJS1H_SB_EEEEEEENS4_39AutoVectorizingCopyWithAssumedAlignmentILi128EEENS4_14SM90_TMA_STOREES20_S22_S22_EEEvvEEEEvNT_6ParamsE) ;  /* 0xffffff5402cc7950 */ /* 0x000fea0003c3ffff */
        .weak           $__internal_3_$__cuda_sm20_rcp_rn_f32_slowpath
        .type           $__internal_3_$__cuda_sm20_rcp_rn_f32_slowpath,@function
        .size           $__internal_3_$__cuda_sm20_rcp_rn_f32_slowpath,(.L_x_263 - $__internal_3_$__cuda_sm20_rcp_rn_f32_slowpath)
$__internal_3_$__cuda_sm20_rcp_rn_f32_slowpath:
[----:B------:R-:W-:Y:S01]  /*a8d0*/  IMAD.SHL.U32 R53, R56, 0x2, RZ ;  /* 0x0000000238357824 */ /* 0x000fe200078e00ff */
[----:B------:R-:W-:Y:S04]  /*a8e0*/  BSSY.RECONVERGENT B0, `(.L_x_258) ;  /* 0x0000030000007945 */ /* 0x000fe80003800200 */
[----:B------:R-:W-:-:S04]  /*a8f0*/  SHF.R.U32.HI R53, RZ, 0x18, R53 ;  /* 0x00000018ff357819 */ /* 0x000fc80000011635 */
[----:B------:R-:W-:-:S13]  /*a900*/  ISETP.NE.U32.AND P0, PT, R53, RZ, PT ;  /* 0x000000ff3500720c */ /* 0x000fda0003f05070 */
[----:B------:R-:W-:Y:S05]  /*a910*/  @P0 BRA `(.L_x_259) ;  /* 0x0000000000280947 */ /* 0x000fea0003800000 */
[----:B------:R-:W-:-:S04]  /*a920*/  SHF.L.U32 R32, R56, 0x1, RZ ;  /* 0x0000000138207819 */ /* 0x000fc800000006ff */
[----:B------:R-:W-:-:S13]  /*a930*/  ISETP.NE.AND P0, PT, R32, RZ, PT ;  /* 0x000000ff2000720c */ /* 0x000fda0003f05270 */
[----:B------:R-:W-:Y:S01]  /*a940*/  @P0 FFMA R53, R56, 1.84467440737095516160e+19, RZ ;  /* 0x5f80000038350823 */ /* 0x000fe200000000ff */
[----:B------:R-:W-:Y:S08]  /*a950*/  @!P0 MUFU.RCP R54, R56 ;  /* 0x0000003800368308 */ /* 0x000ff00000001000 */
[----:B------:R-:W1:Y:S02]  /*a960*/  @P0 MUFU.RCP R32, R53 ;  /* 0x0000003500200308 */ /* 0x000e640000001000 */
[----:B-1----:R-:W-:-:S04]  /*a970*/  @P0 FFMA R53, R53, R32, -1 ;  /* 0xbf80000035350423 */ /* 0x002fc80000000020 */
[----:B------:R-:W-:-:S04]  /*a980*/  @P0 FADD.FTZ R53, -R53, -RZ ;  /* 0x800000ff35350221 */ /* 0x000fc80000010100 */
[----:B------:R-:W-:-:S04]  /*a990*/  @P0 FFMA R53, R32, R53, R32 ;  /* 0x0000003520350223 */ /* 0x000fc80000000020 */
[----:B------:R-:W-:Y:S01]  /*a9a0*/  @P0 FFMA R54, R53, 1.84467440737095516160e+19, RZ ;  /* 0x5f80000035360823 */ /* 0x000fe200000000ff */
[----:B------:R-:W-:Y:S05]  /*a9b0*/  BRA `(.L_x_260) ;  /* 0x0000000000887947 */ /* 0x000fea0003800000 */
.L_x_259:
[----:B------:R-:W-:-:S04]  /*a9c0*/  IADD3 R32, PT, PT, R53, -0xfd, RZ ;  /* 0xffffff0335207810 */ /* 0x000fc80007ffe0ff */
[----:B------:R-:W-:-:S13]  /*a9d0*/  ISETP.GT.U32.AND P0, PT, R32, 0x1, PT ;  /* 0x000000012000780c */ /* 0x000fda0003f04070 */
[----:B------:R-:W-:Y:S05]  /*a9e0*/  @P0 BRA `(.L_x_261) ;  /* 0x0000000000780947 */ /* 0x000fea0003800000 */
[----:B------:R-:W-:Y:S01]  /*a9f0*/  LOP3.LUT R57, R56, 0x7fffff, RZ, 0xc0, !PT ;  /* 0x007fffff38397812 */ /* 0x000fe200078ec0ff */
[----:B------:R-:W-:Y:S02]  /*aa00*/  IMAD.MOV.U32 R54, RZ, RZ, 0x3 ;  /* 0x00000003ff367424 */ /* 0x000fe400078e00ff */
[----:B------:R-:W-:Y:S01]  /*aa10*/  VIADD R53, R53, 0xffffff04 ;  /* 0xffffff0435357836 */ /* 0x000fe20000000000 */
[----:B------:R-:W-:Y:S02]  /*aa20*/  LOP3.LUT R57, R57, 0x3f800000, RZ, 0xfc, !PT ;  /* 0x3f80000039397812 */ /* 0x000fe400078efcff */
[----:B------:R-:W-:Y:S02]  /*aa30*/  SHF.L.U32 R54, R54, R32, RZ ;  /* 0x0000002036367219 */ /* 0x000fe400000006ff */
[----:B------:R-:W1:Y:S02]  /*aa40*/  MUFU.RCP R58, R57 ;  /* 0x00000039003a7308 */ /* 0x000e640000001000 */
[----:B-1----:R-:W-:-:S04]  /*aa50*/  FFMA R57, R57, R58, -1 ;  /* 0xbf80000039397423 */ /* 0x002fc8000000003a */
[----:B------:R-:W-:-:S04]  /*aa60*/  FADD.FTZ R57, -R57, -RZ ;  /* 0x800000ff39397221 */ /* 0x000fc80000010100 */
[CCC-:B------:R-:W-:Y:S01]  /*aa70*/  FFMA.RM R59, R58.reuse, R57.reuse, R58.reuse ;  /* 0x000000393a3b7223 */ /* 0x1c0fe2000000403a */
[----:B------:R-:W-:-:S04]  /*aa80*/  FFMA.RP R57, R58, R57, R58 ;  /* 0x000000393a397223 */ /* 0x000fc8000000803a */
[C---:B------:R-:W-:Y:S02]  /*aa90*/  LOP3.LUT R58, R59.reuse, 0x7fffff, RZ, 0xc0, !PT ;  /* 0x007fffff3b3a7812 */ /* 0x040fe400078ec0ff */
[----:B------:R-:W-:Y:S02]  /*aaa0*/  FSETP.NEU.FTZ.AND P0, PT, R59, R57, PT ;  /* 0x000000393b00720b */ /* 0x000fe40003f1d000 */
[----:B------:R-:W-:Y:S02]  /*aab0*/  LOP3.LUT R58, R58, 0x800000, RZ, 0xfc, !PT ;  /* 0x008000003a3a7812 */ /* 0x000fe400078efcff */
[----:B------:R-:W-:Y:S02]  /*aac0*/  SEL R57, RZ, 0xffffffff, !P0 ;  /* 0xffffffffff397807 */ /* 0x000fe40004000000 */
[----:B------:R-:W-:Y:S02]  /*aad0*/  LOP3.LUT R54, R54, R58, RZ, 0xc0, !PT ;  /* 0x0000003a36367212 */ /* 0x000fe400078ec0ff */
[----:B------:R-:W-:Y:S01]  /*aae0*/  SHF.R.U32.HI R53, RZ, R53, R58 ;  /* 0x00000035ff357219 */ /* 0x000fe2000001163a */
[----:B------:R-:W-:Y:S01]  /*aaf0*/  IMAD.MOV R57, RZ, RZ, -R57 ;  /* 0x000000ffff397224 */ /* 0x000fe200078e0a39 */
[----:B------:R-:W-:-:S04]  /*ab00*/  SHF.R.U32.HI R54, RZ, R32, R54 ;  /* 0x00000020ff367219 */ /* 0x000fc80000011636 */
[----:B------:R-:W-:Y:S02]  /*ab10*/  LOP3.LUT P1, RZ, R57, R32, R58, 0xf8, !PT ;  /* 0x0000002039ff7212 */ /* 0x000fe4000782f83a */
[C---:B------:R-:W-:Y:S02]  /*ab20*/  LOP3.LUT P2, RZ, R54.reuse, 0x1, RZ, 0xc0, !PT ;  /* 0x0000000136ff7812 */ /* 0x040fe4000784c0ff */
[----:B------:R-:W-:-:S04]  /*ab30*/  LOP3.LUT P0, RZ, R54, 0x2, RZ, 0xc0, !PT ;  /* 0x0000000236ff7812 */ /* 0x000fc8000780c0ff */
[----:B------:R-:W-:-:S04]  /*ab40*/  PLOP3.LUT P0, PT, P2, P1, P0, 0xe0, 0x0 ;  /* 0x000000000000781c */ /* 0x000fc80001703c00 */
[----:B------:R-:W-:-:S05]  /*ab50*/  SEL R32, RZ, 0x1, !P0 ;  /* 0x00000001ff207807 */ /* 0x000fca0004000000 */
[----:B------:R-:W-:-:S05]  /*ab60*/  IMAD.MOV R32, RZ, RZ, -R32 ;  /* 0x000000ffff207224 */ /* 0x000fca00078e0a20 */
[----:B------:R-:W-:-:S13]  /*ab70*/  ISETP.GE.AND P0, PT, R32, RZ, PT ;  /* 0x000000ff2000720c */ /* 0x000fda0003f06270 */
[----:B------:R-:W-:Y:S01]  /*ab80*/  @!P0 VIADD R53, R53, 0x1 ;  /* 0x0000000135358836 */ /* 0x000fe20000000000 */
[----:B------:R-:W-:-:S13]  /*ab90*/  LOP3.LUT P0, RZ, R56, 0x7fffff, RZ, 0xc0, !PT ;  /* 0x007fffff38ff7812 */ /* 0x000fda000780c0ff */
[----:B------:R-:W-:-:S05]  /*aba0*/  @!P0 IMAD.SHL.U32 R53, R53, 0x2, RZ ;  /* 0x0000000235358824 */ /* 0x000fca00078e00ff */
[----:B------:R-:W-:Y:S01]  /*abb0*/  LOP3.LUT R54, R53, 0x80000000, R56, 0xf8, !PT ;  /* 0x8000000035367812 */ /* 0x000fe200078ef838 */
[----:B------:R-:W-:Y:S05]  /*abc0*/  BRA `(.L_x_260) ;  /* 0x0000000000047947 */ /* 0x000fea0003800000 */
.L_x_261:
[----:B------:R1:W2:Y:S02]  /*abd0*/  MUFU.RCP R54, R56 ;  /* 0x0000003800367308 */ /* 0x0002a40000001000 */
.L_x_260:
[----:B------:R-:W-:Y:S05]  /*abe0*/  BSYNC.RECONVERGENT B0 ;  /* 0x0000000000007941 */ /* 0x000fea0003800200 */
.L_x_258:
[----:B--2---:R-:W-:Y:S02]  /*abf0*/  MOV R32, R54 ;  /* 0x0000003600207202 */ /* 0x004fe40000000f00 */
[----:B------:R-:W-:Y:S01]  /*ac00*/  MOV R54, R55 ;  /* 0x0000003700367202 */ /* 0x000fe20000000f00 */
[----:B------:R-:W-:-:S04]  /*ac10*/  HFMA2 R55, -RZ, RZ, 0, 0 ;  /* 0x00000000ff377431 */ /* 0x000fc800000001ff */
[----:B-1----:R-:W-:Y:S05]  /*ac20*/  RET.REL.NODEC R54 `(_ZN7cutlass13device_kernelINS_4gemm6kernel13GemmUniversalIN4cute5tupleIJiiiiEEENS1_10collective13CollectiveMmaINS1_35MainloopSm100TmaUmmaWarpSpecializedILi8ELi2ELi4ENS5_IJNS4_1CILi1EEESB_SB_EEEEENS5_IJNSA_ILi128EEENSA_ILi64EEESF_EEENS_10bfloat16_tENS5_IJlSB_lEEESH_SI_NS4_8TiledMMAINS4_8MMA_AtomIJNS4_20SM100_MMA_F16BF16_SSISH_SH_fLi128ELi64ELNS4_4UMMA5MajorE0ELSN_0ELNSM_7ScaleInE0ELSO_0EEEEEENS4_6LayoutISC_NS5_IJNSA_ILi0EEESS_SS_EEEEENS5_IJNS4_10UnderscoreESV_SV_EEEEENS4_13SM90_TMA_LOADENS4_14ComposedLayoutINS4_7SwizzleILi3ELi4ELi3EEENS4_18smem_ptr_flag_bitsILi16EEENSR_INS5_IJNSA_ILi8EEESF_EEENS5_IJSF_SB_EEEEEEEvNS4_8identityESY_S18_vS19_EENS_8epilogue10collective18CollectiveEpilogueINS1B_23Sm100TmaWarpSpecializedILi3ELi2ELi32ELb1ELb0EEEJSG_NS5_IJNSR_ISE_SB_EENSR_INSA_ILi32EEESB_EEEEESH_SI_SH_SI_NS1B_6fusion15FusionCallbacksIS1F_NS1K_13LinCombEltActINS1B_6thread7SigmoidESH_fSH_fLNS_15FloatRoundStyleE2EEESG_S1J_JEEENS4_5SM1004TMEM4LOAD26SM100_TMEM_LOAD_32dp32b32xESY_NSZ_INS10_ILi2ELi4ELi3EEES13_NSR_INS5_IJS14_S1H_EEENS5_IJS1H_SB_EEEEEEENS4_39AutoVectorizingCopyWithAssumedAlignmentILi128EEENS4_14SM90_TMA_STOREES20_S22_S22_EEEvvEEEEvNT_6ParamsE) ;  /* 0xffffff5036f47950 */ /* 0x002fea0003c3ffff */
.L_x_262:
[----:B------:R-:W-:-:S00]  /*ac30*/  BRA `(.L_x_262) ;  /* 0xfffffffc00fc7947 */ /* 0x000fc0000383ffff */
[----:B------:R-:W-:-:S00]  /*ac40*/  NOP ;  /* 0x0000000000007918 */ /* 0x000fc00000000000 */
        /* <DEDUP_REMOVED lines=11> */
.L_x_263:


//--------------------- .nv.global.init           --------------------------
	.section	.nv.global.init,"aw",@progbits
.nv.global.init:
	.type		$str$27,@object
	.size		$str$27,($str$28 - $str$27)
$str$27:
        /*0000*/ 	.byte	0x28, 0x61, 0x64, 0x64, 0x72, 0x65, 0x73, 0x73, 0x20, 0x26, 0x20, 0x6d, 0x61, 0x73, 0x6b, 0x29
        /*0010*/ 	.byte	0x20, 0x3d, 0x3d, 0x20, 0x30, 0x00
	.type		$str$28,@object
	.size		$str$28,($str$26 - $str$28)
$str$28:
        /*0016*/ 	.byte	0x2f, 0x74, 0x6d, 0x70, 0x2f, 0x63, 0x75, 0x74, 0x6c, 0x61, 0x73, 0x73, 0x5f, 0x73, 0x77, 0x65
        /*0026*/ 	.byte	0x65, 0x70, 0x5f, 0x73, 0x72, 0x63, 0x2f, 0x69, 0x6e, 0x63, 0x6c, 0x75, 0x64, 0x65, 0x2f, 0x63
        /*0036*/ 	.byte	0x75, 0x74, 0x65, 0x2f, 0x70, 0x6f, 0x69, 0x6e, 0x74, 0x65, 0x72, 0x5f, 0x66, 0x6c, 0x61, 0x67
        /*0046*/ 	.byte	0x67, 0x65, 0x64, 0x2e, 0x68, 0x70, 0x70, 0x00
	.type		$str$26,@object
	.size		$str$26,($str$25 - $str$26)
$str$26:
        /*004e*/ 	.byte	0x2f, 0x74, 0x6d, 0x70, 0x2f, 0x63, 0x75, 0x74, 0x6c, 0x61, 0x73, 0x73, 0x5f, 0x73, 0x77, 0x65
        /*005e*/ 	.byte	0x65, 0x70, 0x5f, 0x73, 0x72, 0x63, 0x2f, 0x69, 0x6e, 0x63, 0x6c, 0x75, 0x64, 0x65, 0x2f, 0x63
        /*006e*/ 	.byte	0x75, 0x74, 0x65, 0x2f, 0x61, 0x74, 0x6f, 0x6d, 0x2f, 0x63, 0x6f, 0x70, 0x79, 0x5f, 0x74, 0x72
        /*007e*/ 	.byte	0x61, 0x69, 0x74, 0x73, 0x5f, 0x73, 0x6d, 0x31, 0x30, 0x30, 0x2e, 0x68, 0x70, 0x70, 0x00
	.type		$str$25,@object
	.size		$str$25,(__unnamed_1 - $str$25)
$str$25:
        /*008d*/ 	.byte	0x28, 0x28, 0x75, 0x69, 0x6e, 0x74, 0x33, 0x32, 0x5f, 0x74, 0x28, 0x74, 0x68, 0x72, 0x65, 0x61
        /*009d*/ 	.byte	0x64, 0x49, 0x64, 0x78, 0x2e, 0x78, 0x29, 0x20, 0x2f, 0x20, 0x33, 0x32, 0x29, 0x20, 0x25, 0x20
        /*00ad*/ 	.byte	0x34, 0x29, 0x20, 0x3d, 0x3d, 0x20, 0x28, 0x28, 0x28, 0x74, 0x6d, 0x65, 0x6d, 0x5f, 0x61, 0x64
        /*00bd*/ 	.byte	0x64, 0x72, 0x20, 0x3e, 0x3e, 0x20, 0x31, 0x36, 0x29, 0x20, 0x2f, 0x20, 0x33, 0x32, 0x29, 0x20
        /*00cd*/ 	.byte	0x25, 0x20, 0x34, 0x29, 0x00
	.type		__unnamed_1,@object
	.size		__unnamed_1,(__unnamed_2 - __unnamed_1)
__unnamed_1:
        /*00d2*/ 	.byte	0x61, 0x75, 0x74, 0x6f, 0x20, 0x63, 0x75, 0x74, 0x65, 0x3a, 0x3a, 0x61, 0x73, 0x5f, 0x70, 0x6f
        /* <DEDUP_REMOVED lines=24> */
        /*0262*/ 	.byte	0x34, 0x30, 0x39, 0x36, 0x3e, 0x3e, 0x3e, 0x3e, 0x5d, 0x00
	.type		__unnamed_2,@object
	.size		__unnamed_2,(.L_2 - __unnamed_2)
__unnamed_2:
        /* <DEDUP_REMOVED lines=42> */
        /*050c*/ 	.byte	0x3e, 0x3e, 0x5d, 0x00
.L_2:


//--------------------- .nv.shared._ZN7cutlass13device_kernelINS_4gemm6kernel13GemmUniversalIN4cute5tupleIJiiiiEEENS1_10collective13CollectiveMmaINS1_35MainloopSm100TmaUmmaWarpSpecializedILi8ELi2ELi4ENS5_IJNS4_1CILi1EEESB_SB_EEEEENS5_IJNSA_ILi128EEENSA_ILi64EEESF_EEENS_10bfloat16_tENS5_IJlSB_lEEESH_SI_NS4_8TiledMMAINS4_8MMA_AtomIJNS4_20SM100_MMA_F16BF16_SSISH_SH_fLi128ELi64ELNS4_4UMMA5MajorE0ELSN_0ELNSM_7ScaleInE0ELSO_0EEEEEENS4_6LayoutISC_NS5_IJNSA_ILi0EEESS_SS_EEEEENS5_IJNS4_10UnderscoreESV_SV_EEEEENS4_13SM90_TMA_LOADENS4_14ComposedLayoutINS4_7SwizzleILi3ELi4ELi3EEENS4_18smem_ptr_flag_bitsILi16EEENSR_INS5_IJNSA_ILi8EEESF_EEENS5_IJSF_SB_EEEEEEEvNS4_8identityESY_S18_vS19_EENS_8epilogue10collective18CollectiveEpilogueINS1B_23Sm100TmaWarpSpecializedILi3ELi2ELi32ELb1ELb0EEEJSG_NS5_IJNSR_ISE_SB_EENSR_INSA_ILi32EEESB_EEEEESH_SI_SH_SI_NS1B_6fusion15FusionCallbacksIS1F_NS1K_13LinCombEltActINS1B_6thread7SigmoidESH_fSH_fLNS_15FloatRoundStyleE2EEESG_S1J_JEEENS4_5SM1004TMEM4LOAD26SM100_TMEM_LOAD_32dp32b32xESY_NSZ_INS10_ILi2ELi4ELi3EEES13_NSR_INS5_IJS14_S1H_EEENS5_IJS1H_SB_EEEEEEENS4_39AutoVectorizingCopyWithAssumedAlignmentILi128EEENS4_14SM90_TMA_STOREES20_S22_S22_EEEvvEEEEvNT_6ParamsE --------------------------
	.section	.nv.shared._ZN7cutlass13device_kernelINS_4gemm6kernel13GemmUniversalIN4cute5tupleIJiiiiEEENS1_10collective13CollectiveMmaINS1_35MainloopSm100TmaUmmaWarpSpecializedILi8ELi2ELi4ENS5_IJNS4_1CILi1EEESB_SB_EEEEENS5_IJNSA_ILi128EEENSA_ILi64EEESF_EEENS_10bfloat16_tENS5_IJlSB_lEEESH_SI_NS4_8TiledMMAINS4_8MMA_AtomIJNS4_20SM100_MMA_F16BF16_SSISH_SH_fLi128ELi64ELNS4_4UMMA5MajorE0ELSN_0ELNSM_7ScaleInE0ELSO_0EEEEEENS4_6LayoutISC_NS5_IJNSA_ILi0EEESS_SS_EEEEENS5_IJNS4_10UnderscoreESV_SV_EEEEENS4_13SM90_TMA_LOADENS4_14ComposedLayoutINS4_7SwizzleILi3ELi4ELi3EEENS4_18smem_ptr_flag_bitsILi16EEENSR_INS5_IJNSA_ILi8EEESF_EEENS5_IJSF_SB_EEEEEEEvNS4_8identityESY_S18_vS19_EENS_8epilogue10collective18CollectiveEpilogueINS1B_23Sm100TmaWarpSpecializedILi3ELi2ELi32ELb1ELb0EEEJSG_NS5_IJNSR_ISE_SB_EENSR_INSA_ILi32EEESB_EEEEESH_SI_SH_SI_NS1B_6fusion15FusionCallbacksIS1F_NS1K_13LinCombEltActINS1B_6thread7SigmoidESH_fSH_fLNS_15FloatRoundStyleE2EEESG_S1J_JEEENS4_5SM1004TMEM4LOAD26SM100_TMEM_LOAD_32dp32b32xESY_NSZ_INS10_ILi2ELi4ELi3EEES13_NSR_INS5_IJS14_S1H_EEENS5_IJS1H_SB_EEEEEEENS4_39AutoVectorizingCopyWithAssumedAlignmentILi128EEENS4_14SM90_TMA_STOREES20_S22_S22_EEEvvEEEEvNT_6ParamsE,"aw",@nobits
	.sectionflags	@""
	.align	16
	.zero		1024


//--------------------- .nv.shared.reserved.0     --------------------------
	.section	.nv.shared.reserved.0,"aw",@nobits
	.weak		__nv_reservedSMEM_offset_0_alias
	.size		__nv_reservedSMEM_offset_0_alias, 0, 64
	.other		__nv_reservedSMEM_offset_0_alias,@"STO_CUDA_RESERVED_SHARED STV_DEFAULT"
__nv_reservedSMEM_offset_0_alias:
	.zero		0
.nv.shared.reserved.0:
	.zero		64
	.weak		__nv_reservedSMEM_tcgen05_partition
	.type		__nv_reservedSMEM_tcgen05_partition,@object
	.size		__nv_reservedSMEM_tcgen05_partition,(.L_0 - __nv_reservedSMEM_tcgen05_partition)
__nv_reservedSMEM_tcgen05_partition:
	.zero		32
.L_0:


//--------------------- .nv.global                --------------------------
	.section	.nv.global,"aw",@nobits
.nv.global:
	.type		_ZN39_INTERNAL_21e80f25_4_k_cu_ff3c5b47_27214cute1_E,@object
	.size		_ZN39_INTERNAL_21e80f25_4_k_cu_ff3c5b47_27214cute1_E,(_ZN39_INTERNAL_21e80f25_4_k_cu_ff3c5b47_27214cuda3std3__45__cpo6cbeginE - _ZN39_INTERNAL_21e80f25_4_k_cu_ff3c5b47_27214cute1_E)
_ZN39_INTERNAL_21e80f25_4_k_cu_ff3c5b47_27214cute1_E:
	.zero		1
	.type		_ZN39_INTERNAL_21e80f25_4_k_cu_ff3c5b47_27214cuda3std3__45__cpo6cbeginE,@object
	.size		_ZN39_INTERNAL_21e80f25_4_k_cu_ff3c5b47_27214cuda3std3__45__cpo6cbeginE,(_ZN39_INTERNAL_21e80f25_4_k_cu_ff3c5b47_27214cuda3std3__48in_placeE - _ZN39_INTERNAL_21e80f25_4_k_cu_ff3c5b47_27214cuda3std3__45__cpo6cbeginE)
_ZN39_INTERNAL_21e80f25_4_k_cu_ff3c5b47_27214cuda3std3__45__cpo6cbeginE:
	.zero		1
	.type		_ZN39_INTERNAL_21e80f25_4_k_cu_ff3c5b47_27214cuda3std3__48in_placeE,@object
	.size		_ZN39_INTERNAL_21e80f25_4_k_cu_ff3c5b47_27214cuda3std3__48in_placeE,(_ZN39_INTERNAL_21e80f25_4_k_cu_ff3c5b47_27214cuda3std6ranges3__45__cpo9iter_moveE - _ZN39_INTERNAL_21e80f25_4_k_cu_ff3c5b47_27214cuda3std3__48in_placeE)
_ZN39_INTERNAL_21e80f25_4_k_cu_ff3c5b47_27214cuda3std3__48in_placeE:
	.zero		1
	.type		_ZN39_INTERNAL_21e80f25_4_k_cu_ff3c5b47_27214cuda3std6ranges3__45__cpo9iter_moveE,@object
	.size		_ZN39_INTERNAL_21e80f25_4_k_cu_ff3c5b47_27214cuda3std6ranges3__45__cpo9iter_moveE,(_ZN39_INTERNAL_21e80f25_4_k_cu_ff3c5b47_27214cuda3std3__45__cpo5beginE - _ZN39_INTERNAL_21e80f25_4_k_cu_ff3c5b47_27214cuda3std6ranges3__45__cpo9iter_moveE)
_ZN39_INTERNAL_21e80f25_4_k_cu_ff3c5b47_27214cuda3std6ranges3__45__cpo9iter_moveE:
	.zero		1
	.type		_ZN39_INTERNAL_21e80f25_4_k_cu_ff3c5b47_27214cuda3std3__45__cpo5beginE,@object
	.size		_ZN39_INTERNAL_21e80f25_4_k_cu_ff3c5b47_27214cuda3std3__45__cpo5beginE,(_ZN39_INTERNAL_21e80f25_4_k_cu_ff3c5b47_27214cuda3std3__441_GLOBAL__N__21e80f25_4_k_cu_ff3c5b47_27216ignoreE - _ZN39_INTERNAL_21e80f25_4_k_cu_ff3c5b47_27214cuda3std3__45__cpo5beginE)
_ZN39_INTERNAL_21e80f25_4_k_cu_ff3c5b47_27214cuda3std3__45__cpo5beginE:
	.zero		1
	.type		_ZN39_INTERNAL_21e80f25_4_k_cu_ff3c5b47_27214cuda3std3__441_GLOBAL__N__21e80f25_4_k_cu_ff3c5b47_27216ignoreE,@object
	.size		_ZN39_INTERNAL_21e80f25_4_k_cu_ff3c5b47_27214cuda3std3__441_GLOBAL__N__21e80f25_4_k_cu_ff3c5b47_27216ignoreE,(_ZN39_INTERNAL_21e80f25_4_k_cu_ff3c5b47_27214cute7productE - _ZN39_INTERNAL_21e80f25_4_k_cu_ff3c5b47_27214cuda3std3__441_GLOBAL__N__21e80f25_4_k_cu_ff3c5b47_27216ignoreE)
_ZN39_INTERNAL_21e80f25_4_k_cu_ff3c5b47_27214cuda3std3__441_GLOBAL__N__21e80f25_4_k_cu_ff3c5b47_27216ignoreE:
	.zero		1
	.type		_ZN39_INTERNAL_21e80f25_4_k_cu_ff3c5b47_27214cute7productE,@object
	.size		_ZN39_INTERNAL_21e80f25_4_k_cu_ff3c5b47_27214cute7productE,(_ZN39_INTERNAL_21e80f25_4_k_cu_ff3c5b47_27214cuda3std3__45__cpo3endE - _ZN39_INTERNAL_21e80f25_4_k_cu_ff3c5b47_27214cute7productE)
_ZN39_INTERNAL_21e80f25_4_k_cu_ff3c5b47_27214cute7productE:
	.zero		1
	.type		_ZN39_INTERNAL_21e80f25_4_k_cu_ff3c5b47_27214cuda3std3__45__cpo3endE,@object
	.size		_ZN39_INTERNAL_21e80f25_4_k_cu_ff3c5b47_27214cuda3std3__45__cpo3endE,(_ZN39_INTERNAL_21e80f25_4_k_cu_ff3c5b47_27214cuda3std3__419piecewise_constructE - _ZN39_INTERNAL_21e80f25_4_k_cu_ff3c5b47_27214cuda3std3__45__cpo3endE)
_ZN39_INTERNAL_21e80f25_4_k_cu_ff3c5b47_27214cuda3std3__45__cpo3endE:
	.zero		1
	.type		_ZN39_INTERNAL_21e80f25_4_k_cu_ff3c5b47_27214cuda3std3__419piecewise_constructE,@object
	.size		_ZN39_INTERNAL_21e80f25_4_k_cu_ff3c5b47_27214cuda3std3__419piecewise_constructE,(_ZN39_INTERNAL_21e80f25_4_k_cu_ff3c5b47_27214cuda3std3__45__cpo4cendE - _ZN39_INTERNAL_21e80f25_4_k_cu_ff3c5b47_27214cuda3std3__419piecewise_constructE)
_ZN39_INTERNAL_21e80f25_4_k_cu_ff3c5b47_27214cuda3std3__419piecewise_constructE:
	.zero		1
	.type		_ZN39_INTERNAL_21e80f25_4_k_cu_ff3c5b47_27214cuda3std3__45__cpo4cendE,@object
	.size		_ZN39_INTERNAL_21e80f25_4_k_cu_ff3c5b47_27214cuda3std3__45__cpo4cendE,(_ZN39_INTERNAL_21e80f25_4_k_cu_ff3c5b47_27214cuda3std6ranges3__45__cpo4swapE - _ZN39_INTERNAL_21e80f25_4_k_cu_ff3c5b47_27214cuda3std3__45__cpo4cendE)
_ZN39_INTERNAL_21e80f25_4_k_cu_ff3c5b47_27214cuda3std3__45__cpo4cendE:
	.zero		1
	.type		_ZN39_INTERNAL_21e80f25_4_k_cu_ff3c5b47_27214cuda3std6ranges3__45__cpo4swapE,@object
	.size		_ZN39_INTERNAL_21e80f25_4_k_cu_ff3c5b47_27214cuda3std6ranges3__45__cpo4swapE,(.L_10 - _ZN39_INTERNAL_21e80f25_4_k_cu_ff3c5b47_27214cuda3std6ranges3__45__cpo4swapE)
_ZN39_INTERNAL_21e80f25_4_k_cu_ff3c5b47_27214cuda3std6ranges3__45__cpo4swapE:
	.zero		1
.L_10:


//--------------------- .nv.constant0._ZN7cutlass13device_kernelINS_4gemm6kernel13GemmUniversalIN4cute5tupleIJiiiiEEENS1_10collective13CollectiveMmaINS1_35MainloopSm100TmaUmmaWarpSpecializedILi8ELi2ELi4ENS5_IJNS4_1CILi1EEESB_SB_EEEEENS5_IJNSA_ILi128EEENSA_ILi64EEESF_EEENS_10bfloat16_tENS5_IJlSB_lEEESH_SI_NS4_8TiledMMAINS4_8MMA_AtomIJNS4_20SM100_MMA_F16BF16_SSISH_SH_fLi128ELi64ELNS4_4UMMA5MajorE0ELSN_0ELNSM_7ScaleInE0ELSO_0EEEEEENS4_6LayoutISC_NS5_IJNSA_ILi0EEESS_SS_EEEEENS5_IJNS4_10UnderscoreESV_SV_EEEEENS4_13SM90_TMA_LOADENS4_14ComposedLayoutINS4_7SwizzleILi3ELi4ELi3EEENS4_18smem_ptr_flag_bitsILi16EEENSR_INS5_IJNSA_ILi8EEESF_EEENS5_IJSF_SB_EEEEEEEvNS4_8identityESY_S18_vS19_EENS_8epilogue10collective18CollectiveEpilogueINS1B_23Sm100TmaWarpSpecializedILi3ELi2ELi32ELb1ELb0EEEJSG_NS5_IJNSR_ISE_SB_EENSR_INSA_ILi32EEESB_EEEEESH_SI_SH_SI_NS1B_6fusion15FusionCallbacksIS1F_NS1K_13LinCombEltActINS1B_6thread7SigmoidESH_fSH_fLNS_15FloatRoundStyleE2EEESG_S1J_JEEENS4_5SM1004TMEM4LOAD26SM100_TMEM_LOAD_32dp32b32xESY_NSZ_INS10_ILi2ELi4ELi3EEES13_NSR_INS5_IJS14_S1H_EEENS5_IJS1H_SB_EEEEEEENS4_39AutoVectorizingCopyWithAssumedAlignmentILi128EEENS4_14SM90_TMA_STOREES20_S22_S22_EEEvvEEEEvNT_6ParamsE --------------------------
	.section	.nv.constant0._ZN7cutlass13device_kernelINS_4gemm6kernel13GemmUniversalIN4cute5tupleIJiiiiEEENS1_10collective13CollectiveMmaINS1_35MainloopSm100TmaUmmaWarpSpecializedILi8ELi2ELi4ENS5_IJNS4_1CILi1EEESB_SB_EEEEENS5_IJNSA_ILi128EEENSA_ILi64EEESF_EEENS_10bfloat16_tENS5_IJlSB_lEEESH_SI_NS4_8TiledMMAINS4_8MMA_AtomIJNS4_20SM100_MMA_F16BF16_SSISH_SH_fLi128ELi64ELNS4_4UMMA5MajorE0ELSN_0ELNSM_7ScaleInE0ELSO_0EEEEEENS4_6LayoutISC_NS5_IJNSA_ILi0EEESS_SS_EEEEENS5_IJNS4_10UnderscoreESV_SV_EEEEENS4_13SM90_TMA_LOADENS4_14ComposedLayoutINS4_7SwizzleILi3ELi4ELi3EEENS4_18smem_ptr_flag_bitsILi16EEENSR_INS5_IJNSA_ILi8EEESF_EEENS5_IJSF_SB_EEEEEEEvNS4_8identityESY_S18_vS19_EENS_8epilogue10collective18CollectiveEpilogueINS1B_23Sm100TmaWarpSpecializedILi3ELi2ELi32ELb1ELb0EEEJSG_NS5_IJNSR_ISE_SB_EENSR_INSA_ILi32EEESB_EEEEESH_SI_SH_SI_NS1B_6fusion15FusionCallbacksIS1F_NS1K_13LinCombEltActINS1B_6thread7SigmoidESH_fSH_fLNS_15FloatRoundStyleE2EEESG_S1J_JEEENS4_5SM1004TMEM4LOAD26SM100_TMEM_LOAD_32dp32b32xESY_NSZ_INS10_ILi2ELi4ELi3EEES13_NSR_INS5_IJS14_S1H_EEENS5_IJS1H_SB_EEEEEEENS4_39AutoVectorizingCopyWithAssumedAlignmentILi128EEENS4_14SM90_TMA_STOREES20_S22_S22_EEEvvEEEEvNT_6ParamsE,"a",@progbits
	.sectionflags	@""
	.align	4
.nv.constant0._ZN7cutlass13device_kernelINS_4gemm6kernel13GemmUniversalIN4cute5tupleIJiiiiEEENS1_10collective13CollectiveMmaINS1_35MainloopSm100TmaUmmaWarpSpecializedILi8ELi2ELi4ENS5_IJNS4_1CILi1EEESB_SB_EEEEENS5_IJNSA_ILi128EEENSA_ILi64EEESF_EEENS_10bfloat16_tENS5_IJlSB_lEEESH_SI_NS4_8TiledMMAINS4_8MMA_AtomIJNS4_20SM100_MMA_F16BF16_SSISH_SH_fLi128ELi64ELNS4_4UMMA5MajorE0ELSN_0ELNSM_7ScaleInE0ELSO_0EEEEEENS4_6LayoutISC_NS5_IJNSA_ILi0EEESS_SS_EEEEENS5_IJNS4_10UnderscoreESV_SV_EEEEENS4_13SM90_TMA_LOADENS4_14ComposedLayoutINS4_7SwizzleILi3ELi4ELi3EEENS4_18smem_ptr_flag_bitsILi16EEENSR_INS5_IJNSA_ILi8EEESF_EEENS5_IJSF_SB_EEEEEEEvNS4_8identityESY_S18_vS19_EENS_8epilogue10collective18CollectiveEpilogueINS1B_23Sm100TmaWarpSpecializedILi3ELi2ELi32ELb1ELb0EEEJSG_NS5_IJNSR_ISE_SB_EENSR_INSA_ILi32EEESB_EEEEESH_SI_SH_SI_NS1B_6fusion15FusionCallbacksIS1F_NS1K_13LinCombEltActINS1B_6thread7SigmoidESH_fSH_fLNS_15FloatRoundStyleE2EEESG_S1J_JEEENS4_5SM1004TMEM4LOAD26SM100_TMEM_LOAD_32dp32b32xESY_NSZ_INS10_ILi2ELi4ELi3EEES13_NSR_INS5_IJS14_S1H_EEENS5_IJS1H_SB_EEEEEEENS4_39AutoVectorizingCopyWithAssumedAlignmentILi128EEENS4_14SM90_TMA_STOREES20_S22_S22_EEEvvEEEEvNT_6ParamsE:
	.zero		2944


//--------------------- SYMBOLS --------------------------

	.type		.nv.reservedSmem.offset0,@object
	.size		.nv.reservedSmem.offset0,0x4
	.type		.nv.reservedSmem.cap,@object
	.size		.nv.reservedSmem.cap,0x4
	.type		__assertfail,@function
